// auto-generated by cutlass_sweep.gemm — config: {"arch": "sm_90", "cluster_m": 4, "cluster_n": 2, "dtype": "int8", "dtype_b": "int8", "layout": "nt", "stages": 0, "tile_k": 32, "tile_m": 256, "tile_n": 64}
#include "cutlass/cutlass.h"
#include "cutlass/gemm/collective/collective_builder.hpp"
#include "cutlass/gemm/device/gemm_universal_adapter.h"
#include "cutlass/gemm/kernel/gemm_universal.hpp"
#include "cutlass/epilogue/collective/collective_builder.hpp"

using ElemA = int8_t;
using ElemB = int8_t;
using ElemCD = int8_t;
using Acc  = int32_t;
using TileShape    = cute::Shape<cute::_256, cute::_64, cute::_32>;
using ClusterShape = cute::Shape<cute::_4, cute::_2, cute::_1>;

using CollectiveEpilogue = typename cutlass::epilogue::collective::CollectiveBuilder<
    cutlass::arch::Sm90, cutlass::arch::OpClassTensorOp,
    TileShape, ClusterShape,
    cutlass::epilogue::collective::EpilogueTileAuto,
    Acc, Acc,
    ElemCD, cutlass::layout::RowMajor, 128 / cutlass::sizeof_bits<ElemCD>::value,
    ElemCD, cutlass::layout::RowMajor, 128 / cutlass::sizeof_bits<ElemCD>::value,
    cutlass::epilogue::collective::EpilogueScheduleAuto
  >::CollectiveOp;

using CollectiveMainloop = typename cutlass::gemm::collective::CollectiveBuilder<
    cutlass::arch::Sm90, cutlass::arch::OpClassTensorOp,
    ElemA, cutlass::layout::RowMajor, 128 / cutlass::sizeof_bits<ElemA>::value,
    ElemB, cutlass::layout::ColumnMajor, 128 / cutlass::sizeof_bits<ElemB>::value,
    Acc,
    TileShape, ClusterShape,
    cutlass::gemm::collective::StageCountAutoCarveout<static_cast<int>(sizeof(typename CollectiveEpilogue::SharedStorage))>,
    cutlass::gemm::collective::KernelScheduleAuto
  >::CollectiveOp;

using GemmKernel = cutlass::gemm::kernel::GemmUniversal<
    cute::Shape<int,int,int,int>,
    CollectiveMainloop,
    CollectiveEpilogue
>;
using Gemm = cutlass::gemm::device::GemmUniversalAdapter<GemmKernel>;

// Force the device kernel symbol into the cubin without needing a host main.
auto* _anchor = &cutlass::device_kernel<GemmKernel>;


// ===== COMPILED SASS (sm_90a) =====

	.target	sm_90a

	.elftype	@"ET_EXEC"


//--------------------- .note.nv.tkinfo           --------------------------
	.section	.note.nv.tkinfo,"",@"SHT_NOTE"
	.sectionflags	@"SHF_NOTE_NV_TKINFO"
	.tkinfo
        /*0018*/ 	.word	0x00000002
        /*0030*/ 	.string	""
        /*0030*/ 	.string	"ptxas"
        /*0030*/ 	.string	"Cuda compilation tools, release 13.0, V13.0.88"
        /*0030*/ 	.string	"Build cuda_13.0.r13.0/compiler.36424714_0"
        /*0030*/ 	.string	"-arch sm_90a -m 64 "



//--------------------- .note.nv.cuinfo           --------------------------
	.section	.note.nv.cuinfo,"",@"SHT_NOTE"
	.sectionflags	@"SHF_NOTE_NV_CUINFO"
        /*0018*/ 	.short	0x0002
        /*001a*/ 	.short	0x005a
        /*001c*/ 	.short	0x0082
	.zero		2


//--------------------- .nv.info                  --------------------------
	.section	.nv.info,"",@"SHT_CUDA_INFO"
	.align	4


	//----- nvinfo : EIATTR_REGCOUNT
	.align		4
        /*0000*/ 	.byte	0x04, 0x2f
        /*0002*/ 	.short	(.L_15 - .L_14)
	.align		4
.L_14:
        /*0004*/ 	.word	index@(_ZN7cutlass13device_kernelINS_4gemm6kernel13GemmUniversalIN4cute5tupleIJiiiiEEENS1_10collective13CollectiveMmaINS1_34MainloopSm90TmaGmmaWarpSpecializedILi22ENS5_IJNS4_1CILi4EEENSA_ILi2EEENSA_ILi1EEEEEENS1_35KernelTmaWarpSpecializedCooperativeEEENS5_IJNSA_ILi256EEENSA_ILi64EEENSA_ILi32EEEEEEaNS5_IJlSD_lEEEaSL_NS4_8TiledMMAINS4_8MMA_AtomIJNS4_4SM904GMMA26MMA_64x64x32_S32S8S8_SS_TNEEEENS4_6LayoutINS5_IJSC_SD_SD_EEENS5_IJSD_NSA_ILi0EEESU_EEEEENS5_IJNS4_10UnderscoreESX_SX_EEEEENS4_23SM90_TMA_LOAD_MULTICASTENS4_14ComposedLayoutINS4_7SwizzleILi1ELi4ELi3EEENS4_18smem_ptr_flag_bitsILi8EEENSS_INS5_IJNSA_ILi8EEESJ_EEENS5_IJSJ_SD_EEEEEEEvNS4_8identityES10_S1A_vS1B_EENS_8epilogue10collective6detail29Sm90TmaWarpSpecializedAdapterINS1E_15DefaultEpilogueIaSL_SL_NS1D_6thread17LinearCombinationIaLi1EiiLNS1I_9ScaleType4KindE0ELNS_15FloatRoundStyleE2EaEENS1_15EpilogueDefaultEEEEEvvEEEEvNT_6ParamsE)
        /*0008*/ 	.word	0x000000a8


	//----- nvinfo : EIATTR_FRAME_SIZE
	.align		4
.L_15:
        /*000c*/ 	.byte	0x04, 0x11
        /*000e*/ 	.short	(.L_17 - .L_16)
	.align		4
.L_16:
        /*0010*/ 	.word	index@(_ZN7cutlass13device_kernelINS_4gemm6kernel13GemmUniversalIN4cute5tupleIJiiiiEEENS1_10collective13CollectiveMmaINS1_34MainloopSm90TmaGmmaWarpSpecializedILi22ENS5_IJNS4_1CILi4EEENSA_ILi2EEENSA_ILi1EEEEEENS1_35KernelTmaWarpSpecializedCooperativeEEENS5_IJNSA_ILi256EEENSA_ILi64EEENSA_ILi32EEEEEEaNS5_IJlSD_lEEEaSL_NS4_8TiledMMAINS4_8MMA_AtomIJNS4_4SM904GMMA26MMA_64x64x32_S32S8S8_SS_TNEEEENS4_6LayoutINS5_IJSC_SD_SD_EEENS5_IJSD_NSA_ILi0EEESU_EEEEENS5_IJNS4_10UnderscoreESX_SX_EEEEENS4_23SM90_TMA_LOAD_MULTICASTENS4_14ComposedLayoutINS4_7SwizzleILi1ELi4ELi3EEENS4_18smem_ptr_flag_bitsILi8EEENSS_INS5_IJNSA_ILi8EEESJ_EEENS5_IJSJ_SD_EEEEEEEvNS4_8identityES10_S1A_vS1B_EENS_8epilogue10collective6detail29Sm90TmaWarpSpecializedAdapterINS1E_15DefaultEpilogueIaSL_SL_NS1D_6thread17LinearCombinationIaLi1EiiLNS1I_9ScaleType4KindE0ELNS_15FloatRoundStyleE2EaEENS1_15EpilogueDefaultEEEEEvvEEEEvNT_6ParamsE)
        /*0014*/ 	.word	0x00000000


	//----- nvinfo : EIATTR_MIN_STACK_SIZE
	.align		4
.L_17:
        /*0018*/ 	.byte	0x04, 0x12
        /*001a*/ 	.short	(.L_19 - .L_18)
	.align		4
.L_18:
        /*001c*/ 	.word	index@(_ZN7cutlass13device_kernelINS_4gemm6kernel13GemmUniversalIN4cute5tupleIJiiiiEEENS1_10collective13CollectiveMmaINS1_34MainloopSm90TmaGmmaWarpSpecializedILi22ENS5_IJNS4_1CILi4EEENSA_ILi2EEENSA_ILi1EEEEEENS1_35KernelTmaWarpSpecializedCooperativeEEENS5_IJNSA_ILi256EEENSA_ILi64EEENSA_ILi32EEEEEEaNS5_IJlSD_lEEEaSL_NS4_8TiledMMAINS4_8MMA_AtomIJNS4_4SM904GMMA26MMA_64x64x32_S32S8S8_SS_TNEEEENS4_6LayoutINS5_IJSC_SD_SD_EEENS5_IJSD_NSA_ILi0EEESU_EEEEENS5_IJNS4_10UnderscoreESX_SX_EEEEENS4_23SM90_TMA_LOAD_MULTICASTENS4_14ComposedLayoutINS4_7SwizzleILi1ELi4ELi3EEENS4_18smem_ptr_flag_bitsILi8EEENSS_INS5_IJNSA_ILi8EEESJ_EEENS5_IJSJ_SD_EEEEEEEvNS4_8identityES10_S1A_vS1B_EENS_8epilogue10collective6detail29Sm90TmaWarpSpecializedAdapterINS1E_15DefaultEpilogueIaSL_SL_NS1D_6thread17LinearCombinationIaLi1EiiLNS1I_9ScaleType4KindE0ELNS_15FloatRoundStyleE2EaEENS1_15EpilogueDefaultEEEEEvvEEEEvNT_6ParamsE)
        /*0020*/ 	.word	0x00000000
.L_19:


//--------------------- .nv.compat                --------------------------
	.section	.nv.compat,"",@"SHT_CUDA_COMPAT_INFO"
	.align	4
        /*0000*/ 	.byte	0x02, 0x09, 0x01, 0x00, 0x02, 0x02, 0x04, 0x00, 0x02, 0x05, 0x05, 0x00, 0x03, 0x07, 0x01, 0x01
        /*0010*/ 	.byte	0x02, 0x03, 0x01, 0x00, 0x02, 0x06, 0x01, 0x00, 0x04, 0x0b, 0x08, 0x00, 0x00, 0x00, 0x00, 0x00
        /*0020*/ 	.byte	0x00, 0x00, 0x00, 0x00


//--------------------- .nv.info._ZN7cutlass13device_kernelINS_4gemm6kernel13GemmUniversalIN4cute5tupleIJiiiiEEENS1_10collective13CollectiveMmaINS1_34MainloopSm90TmaGmmaWarpSpecializedILi22ENS5_IJNS4_1CILi4EEENSA_ILi2EEENSA_ILi1EEEEEENS1_35KernelTmaWarpSpecializedCooperativeEEENS5_IJNSA_ILi256EEENSA_ILi64EEENSA_ILi32EEEEEEaNS5_IJlSD_lEEEaSL_NS4_8TiledMMAINS4_8MMA_AtomIJNS4_4SM904GMMA26MMA_64x64x32_S32S8S8_SS_TNEEEENS4_6LayoutINS5_IJSC_SD_SD_EEENS5_IJSD_NSA_ILi0EEESU_EEEEENS5_IJNS4_10UnderscoreESX_SX_EEEEENS4_23SM90_TMA_LOAD_MULTICASTENS4_14ComposedLayoutINS4_7SwizzleILi1ELi4ELi3EEENS4_18smem_ptr_flag_bitsILi8EEENSS_INS5_IJNSA_ILi8EEESJ_EEENS5_IJSJ_SD_EEEEEEEvNS4_8identityES10_S1A_vS1B_EENS_8epilogue10collective6detail29Sm90TmaWarpSpecializedAdapterINS1E_15DefaultEpilogueIaSL_SL_NS1D_6thread17LinearCombinationIaLi1EiiLNS1I_9ScaleType4KindE0ELNS_15FloatRoundStyleE2EaEENS1_15EpilogueDefaultEEEEEvvEEEEvNT_6ParamsE --------------------------
	.section	.nv.info._ZN7cutlass13device_kernelINS_4gemm6kernel13GemmUniversalIN4cute5tupleIJiiiiEEENS1_10collective13CollectiveMmaINS1_34MainloopSm90TmaGmmaWarpSpecializedILi22ENS5_IJNS4_1CILi4EEENSA_ILi2EEENSA_ILi1EEEEEENS1_35KernelTmaWarpSpecializedCooperativeEEENS5_IJNSA_ILi256EEENSA_ILi64EEENSA_ILi32EEEEEEaNS5_IJlSD_lEEEaSL_NS4_8TiledMMAINS4_8MMA_AtomIJNS4_4SM904GMMA26MMA_64x64x32_S32S8S8_SS_TNEEEENS4_6LayoutINS5_IJSC_SD_SD_EEENS5_IJSD_NSA_ILi0EEESU_EEEEENS5_IJNS4_10UnderscoreESX_SX_EEEEENS4_23SM90_TMA_LOAD_MULTICASTENS4_14ComposedLayoutINS4_7SwizzleILi1ELi4ELi3EEENS4_18smem_ptr_flag_bitsILi8EEENSS_INS5_IJNSA_ILi8EEESJ_EEENS5_IJSJ_SD_EEEEEEEvNS4_8identityES10_S1A_vS1B_EENS_8epilogue10collective6detail29Sm90TmaWarpSpecializedAdapterINS1E_15DefaultEpilogueIaSL_SL_NS1D_6thread17LinearCombinationIaLi1EiiLNS1I_9ScaleType4KindE0ELNS_15FloatRoundStyleE2EaEENS1_15EpilogueDefaultEEEEEvvEEEEvNT_6ParamsE,"",@"SHT_CUDA_INFO"
	.sectionflags	@""
	.align	4


	//----- nvinfo : EIATTR_CUDA_API_VERSION
	.align		4
        /*0000*/ 	.byte	0x04, 0x37
        /*0002*/ 	.short	(.L_21 - .L_20)
.L_20:
        /*0004*/ 	.word	0x00000082


	//----- nvinfo : EIATTR_KPARAM_INFO
	.align		4
.L_21:
        /*0008*/ 	.byte	0x04, 0x17
        /*000a*/ 	.short	(.L_23 - .L_22)
.L_22:
        /*000c*/ 	.word	0x00000000
        /*0010*/ 	.short	0x0000
        /*0012*/ 	.short	0x0070
        /*0014*/ 	.byte	0x00, 0xf0, 0x01, 0x10


	//----- nvinfo : EIATTR_SPARSE_MMA_MASK
	.align		4
.L_23:
        /*0018*/ 	.byte	0x03, 0x50
        /*001a*/ 	.short	0x0000


	//----- nvinfo : EIATTR_MAXREG_COUNT
	.align		4
        /*001c*/ 	.byte	0x03, 0x1b
        /*001e*/ 	.short	0x00a8


	//----- nvinfo : EIATTR_NUM_BARRIERS
	.align		4
        /*0020*/ 	.byte	0x02, 0x4c
        /*0022*/ 	.byte	0x01
	.zero		1


	//----- nvinfo : EIATTR_EXTERNS
	.align		4
        /*0024*/ 	.byte	0x04, 0x0f
        /*0026*/ 	.short	(.L_25 - .L_24)


	//   ....[0]....
	.align		4
.L_24:
        /*0028*/ 	.word	index@(__assertfail)


	//----- nvinfo : EIATTR_MERCURY_ISA_VERSION
	.align		4
.L_25:
        /*002c*/ 	.byte	0x03, 0x5f
        /*002e*/ 	.short	0x0101


	//----- nvinfo : EIATTR_INT_WARP_WIDE_INSTR_OFFSETS
	.align		4
        /*0030*/ 	.byte	0x04, 0x31
        /*0032*/ 	.short	(.L_27 - .L_26)


	//   ....[0]....
.L_26:
        /*0034*/ 	.word	0x000006f0


	//   ....[1]....
        /*0038*/ 	.word	0x00000720


	//   ....[2]....
        /*003c*/ 	.word	0x000008d0


	//----- nvinfo : EIATTR_COOP_GROUP_MASK_REGIDS
	.align		4
.L_27:
        /*0040*/ 	.byte	0x04, 0x29
        /*0042*/ 	.short	(.L_29 - .L_28)


	//   ....[0]....
.L_28:
        /*0044*/ 	.word	0xffffffff


	//   ....[1]....
        /*0048*/ 	.word	0xffffffff


	//   ....[2]....
        /*004c*/ 	.word	0xffffffff


	//   ....[3]....
        /*0050*/ 	.word	0xffffffff


	//   ....[4]....
        /*0054*/ 	.word	0xffffffff


	//   ....[5]....
        /*0058*/ 	.word	0xffffffff


	//----- nvinfo : EIATTR_COOP_GROUP_INSTR_OFFSETS
	.align		4
.L_29:
        /*005c*/ 	.byte	0x04, 0x28
        /*005e*/ 	.short	(.L_31 - .L_30)


	//   ....[0]....
.L_30:
        /*0060*/ 	.word	0x00000060


	//   ....[1]....
        /*0064*/ 	.word	0x00000070


	//   ....[2]....
        /*0068*/ 	.word	0x00000130


	//   ....[3]....
        /*006c*/ 	.word	0x00000540


	//   ....[4]....
        /*0070*/ 	.word	0x00000a80


	//   ....[5]....
        /*0074*/ 	.word	0x000014b0


	//----- nvinfo : EIATTR_REG_RECONFIG
	.align		4
.L_31:
        /*0078*/ 	.byte	0x01, 0x54
	.zero		2


	//----- nvinfo : EIATTR_SYSCALL_OFFSETS
	.align		4
        /*007c*/ 	.byte	0x04, 0x46
        /*007e*/ 	.short	(.L_33 - .L_32)


	//   ....[0]....
.L_32:
        /*0080*/ 	.word	0x00001680


	//----- nvinfo : EIATTR_MBARRIER_INSTR_OFFSETS
	.align		4
.L_33:
        /*0084*/ 	.byte	0x04, 0x39
        /*0086*/ 	.short	(.L_35 - .L_34)


	//   ....[0]....
.L_34:
        /*0088*/ 	.word	0x00000250
        /*008c*/ 	.word	0x000000ff
        /*0090*/ 	.word	0x00000000
        /*0094*/ 	.short	0x0100
        /*0096*/ 	.byte	0x08
	.zero		1


	//   ....[1]....
        /*0098*/ 	.word	0x00000260
        /*009c*/ 	.word	0x000000ff
        /*00a0*/ 	.word	0x000000b0
        /*00a4*/ 	.short	0x0100
        /*00a6*/ 	.byte	0x08
	.zero		1


	//   ....[2]....
        /*00a8*/ 	.word	0x00000270
        /*00ac*/ 	.word	0x000000ff
        /*00b0*/ 	.word	0x00000008
        /*00b4*/ 	.short	0x0100
        /*00b6*/ 	.byte	0x08
	.zero		1


	//   ....[3]....
        /*00b8*/ 	.word	0x00000280
        /*00bc*/ 	.word	0x000000ff
        /*00c0*/ 	.word	0x000000b8
        /*00c4*/ 	.short	0x0100
        /*00c6*/ 	.byte	0x08
	.zero		1


	//   ....[4]....
        /*00c8*/ 	.word	0x00000290
        /*00cc*/ 	.word	0x000000ff
        /*00d0*/ 	.word	0x00000010
        /*00d4*/ 	.short	0x0100
        /*00d6*/ 	.byte	0x08
	.zero		1


	//   ....[5]....
        /*00d8*/ 	.word	0x000002a0
        /*00dc*/ 	.word	0x000000ff
        /*00e0*/ 	.word	0x000000c0
        /*00e4*/ 	.short	0x0100
        /*00e6*/ 	.byte	0x08
	.zero		1


	//   ....[6]....
        /*00e8*/ 	.word	0x000002b0
        /*00ec*/ 	.word	0x000000ff
        /*00f0*/ 	.word	0x00000018
        /*00f4*/ 	.short	0x0100
        /*00f6*/ 	.byte	0x08
	.zero		1


	//   ....[7]....
        /*00f8*/ 	.word	0x000002c0
        /*00fc*/ 	.word	0x000000ff
        /*0100*/ 	.word	0x000000c8
        /*0104*/ 	.short	0x0100
        /*0106*/ 	.byte	0x08
	.zero		1


	//   ....[8]....
        /*0108*/ 	.word	0x000002d0
        /*010c*/ 	.word	0x000000ff
        /*0110*/ 	.word	0x00000020
        /*0114*/ 	.short	0x0100
        /*0116*/ 	.byte	0x08
	.zero		1


	//   ....[9]....
        /*0118*/ 	.word	0x000002e0
        /*011c*/ 	.word	0x000000ff
        /*0120*/ 	.word	0x000000d0
        /*0124*/ 	.short	0x0100
        /*0126*/ 	.byte	0x08
	.zero		1


	//   ....[10]....
        /*0128*/ 	.word	0x000002f0
        /*012c*/ 	.word	0x000000ff
        /*0130*/ 	.word	0x00000028
        /*0134*/ 	.short	0x0100
        /*0136*/ 	.byte	0x08
	.zero		1


	//   ....[11]....
        /*0138*/ 	.word	0x00000300
        /*013c*/ 	.word	0x000000ff
        /*0140*/ 	.word	0x000000d8
        /*0144*/ 	.short	0x0100
        /*0146*/ 	.byte	0x08
	.zero		1


	//   ....[12]....
        /*0148*/ 	.word	0x00000310
        /*014c*/ 	.word	0x000000ff
        /*0150*/ 	.word	0x00000030
        /*0154*/ 	.short	0x0100
        /*0156*/ 	.byte	0x08
	.zero		1


	//   ....[13]....
        /*0158*/ 	.word	0x00000320
        /*015c*/ 	.word	0x000000ff
        /*0160*/ 	.word	0x000000e0
        /*0164*/ 	.short	0x0100
        /*0166*/ 	.byte	0x08
	.zero		1


	//   ....[14]....
        /*0168*/ 	.word	0x00000330
        /*016c*/ 	.word	0x000000ff
        /*0170*/ 	.word	0x00000038
        /*0174*/ 	.short	0x0100
        /*0176*/ 	.byte	0x08
	.zero		1


	//   ....[15]....
        /*0178*/ 	.word	0x00000340
        /*017c*/ 	.word	0x000000ff
        /*0180*/ 	.word	0x000000e8
        /*0184*/ 	.short	0x0100
        /*0186*/ 	.byte	0x08
	.zero		1


	//   ....[16]....
        /*0188*/ 	.word	0x00000350
        /*018c*/ 	.word	0x000000ff
        /*0190*/ 	.word	0x00000040
        /*0194*/ 	.short	0x0100
        /*0196*/ 	.byte	0x08
	.zero		1


	//   ....[17]....
        /*0198*/ 	.word	0x00000360
        /*019c*/ 	.word	0x000000ff
        /*01a0*/ 	.word	0x000000f0
        /*01a4*/ 	.short	0x0100
        /*01a6*/ 	.byte	0x08
	.zero		1


	//   ....[18]....
        /*01a8*/ 	.word	0x00000370
        /*01ac*/ 	.word	0x000000ff
        /*01b0*/ 	.word	0x00000048
        /*01b4*/ 	.short	0x0100
        /*01b6*/ 	.byte	0x08
	.zero		1


	//   ....[19]....
        /*01b8*/ 	.word	0x00000380
        /*01bc*/ 	.word	0x000000ff
        /*01c0*/ 	.word	0x000000f8
        /*01c4*/ 	.short	0x0100
        /*01c6*/ 	.byte	0x08
	.zero		1


	//   ....[20]....
        /*01c8*/ 	.word	0x00000390
        /*01cc*/ 	.word	0x000000ff
        /*01d0*/ 	.word	0x00000050
        /*01d4*/ 	.short	0x0100
        /*01d6*/ 	.byte	0x08
	.zero		1


	//   ....[21]....
        /*01d8*/ 	.word	0x000003a0
        /*01dc*/ 	.word	0x000000ff
        /*01e0*/ 	.word	0x00000100
        /*01e4*/ 	.short	0x0100
        /*01e6*/ 	.byte	0x08
	.zero		1


	//   ....[22]....
        /*01e8*/ 	.word	0x000003b0
        /*01ec*/ 	.word	0x000000ff
        /*01f0*/ 	.word	0x00000058
        /*01f4*/ 	.short	0x0100
        /*01f6*/ 	.byte	0x08
	.zero		1


	//   ....[23]....
        /*01f8*/ 	.word	0x000003c0
        /*01fc*/ 	.word	0x000000ff
        /*0200*/ 	.word	0x00000108
        /*0204*/ 	.short	0x0100
        /*0206*/ 	.byte	0x08
	.zero		1


	//   ....[24]....
        /*0208*/ 	.word	0x000003d0
        /*020c*/ 	.word	0x000000ff
        /*0210*/ 	.word	0x00000060
        /*0214*/ 	.short	0x0100
        /*0216*/ 	.byte	0x08
	.zero		1


	//   ....[25]....
        /*0218*/ 	.word	0x000003e0
        /*021c*/ 	.word	0x000000ff
        /*0220*/ 	.word	0x00000110
        /*0224*/ 	.short	0x0100
        /*0226*/ 	.byte	0x08
	.zero		1


	//   ....[26]....
        /*0228*/ 	.word	0x000003f0
        /*022c*/ 	.word	0x000000ff
        /*0230*/ 	.word	0x00000068
        /*0234*/ 	.short	0x0100
        /*0236*/ 	.byte	0x08
	.zero		1


	//   ....[27]....
        /*0238*/ 	.word	0x00000400
        /*023c*/ 	.word	0x000000ff
        /*0240*/ 	.word	0x00000118
        /*0244*/ 	.short	0x0100
        /*0246*/ 	.byte	0x08
	.zero		1


	//   ....[28]....
        /*0248*/ 	.word	0x00000410
        /*024c*/ 	.word	0x000000ff
        /*0250*/ 	.word	0x00000070
        /*0254*/ 	.short	0x0100
        /*0256*/ 	.byte	0x08
	.zero		1


	//   ....[29]....
        /*0258*/ 	.word	0x00000420
        /*025c*/ 	.word	0x000000ff
        /*0260*/ 	.word	0x00000120
        /*0264*/ 	.short	0x0100
        /*0266*/ 	.byte	0x08
	.zero		1


	//   ....[30]....
        /*0268*/ 	.word	0x00000430
        /*026c*/ 	.word	0x000000ff
        /*0270*/ 	.word	0x00000078
        /*0274*/ 	.short	0x0100
        /*0276*/ 	.byte	0x08
	.zero		1


	//   ....[31]....
        /*0278*/ 	.word	0x00000440
        /*027c*/ 	.word	0x000000ff
        /*0280*/ 	.word	0x00000128
        /*0284*/ 	.short	0x0100
        /*0286*/ 	.byte	0x08
	.zero		1


	//   ....[32]....
        /*0288*/ 	.word	0x00000450
        /*028c*/ 	.word	0x000000ff
        /*0290*/ 	.word	0x00000080
        /*0294*/ 	.short	0x0100
        /*0296*/ 	.byte	0x08
	.zero		1


	//   ....[33]....
        /*0298*/ 	.word	0x00000460
        /*029c*/ 	.word	0x000000ff
        /*02a0*/ 	.word	0x00000130
        /*02a4*/ 	.short	0x0100
        /*02a6*/ 	.byte	0x08
	.zero		1


	//   ....[34]....
        /*02a8*/ 	.word	0x00000470
        /*02ac*/ 	.word	0x000000ff
        /*02b0*/ 	.word	0x00000088
        /*02b4*/ 	.short	0x0100
        /*02b6*/ 	.byte	0x08
	.zero		1


	//   ....[35]....
        /*02b8*/ 	.word	0x00000480
        /*02bc*/ 	.word	0x000000ff
        /*02c0*/ 	.word	0x00000138
        /*02c4*/ 	.short	0x0100
        /*02c6*/ 	.byte	0x08
	.zero		1


	//   ....[36]....
        /*02c8*/ 	.word	0x00000490
        /*02cc*/ 	.word	0x000000ff
        /*02d0*/ 	.word	0x00000090
        /*02d4*/ 	.short	0x0100
        /*02d6*/ 	.byte	0x08
	.zero		1


	//   ....[37]....
        /*02d8*/ 	.word	0x000004a0
        /*02dc*/ 	.word	0x000000ff
        /*02e0*/ 	.word	0x00000140
        /*02e4*/ 	.short	0x0100
        /*02e6*/ 	.byte	0x08
	.zero		1


	//   ....[38]....
        /*02e8*/ 	.word	0x000004b0
        /*02ec*/ 	.word	0x000000ff
        /*02f0*/ 	.word	0x00000098
        /*02f4*/ 	.short	0x0100
        /*02f6*/ 	.byte	0x08
	.zero		1


	//   ....[39]....
        /*02f8*/ 	.word	0x000004c0
        /*02fc*/ 	.word	0x000000ff
        /*0300*/ 	.word	0x00000148
        /*0304*/ 	.short	0x0100
        /*0306*/ 	.byte	0x08
	.zero		1


	//   ....[40]....
        /*0308*/ 	.word	0x000004d0
        /*030c*/ 	.word	0x000000ff
        /*0310*/ 	.word	0x000000a0
        /*0314*/ 	.short	0x0100
        /*0316*/ 	.byte	0x08
	.zero		1


	//   ....[41]....
        /*0318*/ 	.word	0x000004e0
        /*031c*/ 	.word	0x000000ff
        /*0320*/ 	.word	0x00000150
        /*0324*/ 	.short	0x0100
        /*0326*/ 	.byte	0x08
	.zero		1


	//   ....[42]....
        /*0328*/ 	.word	0x000004f0
        /*032c*/ 	.word	0x000000ff
        /*0330*/ 	.word	0x000000a8
        /*0334*/ 	.short	0x0100
        /*0336*/ 	.byte	0x08
	.zero		1


	//   ....[43]....
        /*0338*/ 	.word	0x00000500
        /*033c*/ 	.word	0x000000ff
        /*0340*/ 	.word	0x00000158
        /*0344*/ 	.short	0x0100
        /*0346*/ 	.byte	0x08
	.zero		1


	//   ....[44]....
        /*0348*/ 	.word	0x00000960
        /*034c*/ 	.word	0x000000ff
        /*0350*/ 	.word	0x00000170
        /*0354*/ 	.short	0x0100
        /*0356*/ 	.byte	0x06
	.zero		1


	//   ....[45]....
        /*0358*/ 	.word	0x00000a00
        /*035c*/ 	.word	0x000000ff
        /*0360*/ 	.word	0x00000178
        /*0364*/ 	.short	0x0100
        /*0366*/ 	.byte	0x06
	.zero		1


	//   ....[46]....
        /*0368*/ 	.word	0x00001750
        /*036c*/ 	.word	0x00000003
        /*0370*/ 	.word	0x00000000
        /*0374*/ 	.short	0x010a
        /*0376*/ 	.byte	0x3f
	.zero		1


	//   ....[47]....
        /*0378*/ 	.word	0x00001790
        /*037c*/ 	.word	0x00000003
        /*0380*/ 	.word	0x00000000
        /*0384*/ 	.short	0x010a
        /*0386*/ 	.byte	0x3f
	.zero		1


	//   ....[48]....
        /*0388*/ 	.word	0x00001a40
        /*038c*/ 	.word	0x00000005
        /*0390*/ 	.word	0x00000000
        /*0394*/ 	.short	0x010a
        /*0396*/ 	.byte	0x3f
	.zero		1


	//   ....[49]....
        /*0398*/ 	.word	0x00001a80
        /*039c*/ 	.word	0x00000005
        /*03a0*/ 	.word	0x00000000
        /*03a4*/ 	.short	0x010a
        /*03a6*/ 	.byte	0x3f
	.zero		1


	//   ....[50]....
        /*03a8*/ 	.word	0x00001bd0
        /*03ac*/ 	.word	0x00000005
        /*03b0*/ 	.word	0x00000000
        /*03b4*/ 	.short	0x0101
        /*03b6*/ 	.byte	0x3f
	.zero		1


	//   ....[51]....
        /*03b8*/ 	.word	0x00001df0
        /*03bc*/ 	.word	0x00000003
        /*03c0*/ 	.word	0x00000000
        /*03c4*/ 	.short	0x0101
        /*03c6*/ 	.byte	0x3f
	.zero		1


	//   ....[52]....
        /*03c8*/ 	.word	0x00006580
        /*03cc*/ 	.word	0x0000000e
        /*03d0*/ 	.word	0x000000b0
        /*03d4*/ 	.short	0x010a
        /*03d6*/ 	.byte	0x3f
	.zero		1


	//   ....[53]....
        /*03d8*/ 	.word	0x00006900
        /*03dc*/ 	.word	0x00000006
        /*03e0*/ 	.word	0x00000178
        /*03e4*/ 	.short	0x0101
        /*03e6*/ 	.byte	0x3f
	.zero		1


	//   ....[54]....
        /*03e8*/ 	.word	0x00007030
        /*03ec*/ 	.word	0x00000007
        /*03f0*/ 	.word	0x00000000
        /*03f4*/ 	.short	0x010a
        /*03f6*/ 	.byte	0x3f
	.zero		1


	//   ....[55]....
        /*03f8*/ 	.word	0x000070b0
        /*03fc*/ 	.word	0x00000009
        /*0400*/ 	.word	0x00000000
        /*0404*/ 	.short	0x010a
        /*0406*/ 	.byte	0x3f
	.zero		1


	//   ....[56]....
        /*0408*/ 	.word	0x00007140
        /*040c*/ 	.word	0x00000006
        /*0410*/ 	.word	0x00000000
        /*0414*/ 	.short	0x010a
        /*0416*/ 	.byte	0x3f
	.zero		1


	//   ....[57]....
        /*0418*/ 	.word	0x000071d0
        /*041c*/ 	.word	0x00000009
        /*0420*/ 	.word	0x00000000
        /*0424*/ 	.short	0x010a
        /*0426*/ 	.byte	0x3f
	.zero		1


	//   ....[58]....
        /*0428*/ 	.word	0x00007260
        /*042c*/ 	.word	0x00000006
        /*0430*/ 	.word	0x00000000
        /*0434*/ 	.short	0x010a
        /*0436*/ 	.byte	0x3f
	.zero		1


	//   ....[59]....
        /*0438*/ 	.word	0x000072f0
        /*043c*/ 	.word	0x00000009
        /*0440*/ 	.word	0x00000000
        /*0444*/ 	.short	0x010a
        /*0446*/ 	.byte	0x3f
	.zero		1


	//   ....[60]....
        /*0448*/ 	.word	0x00007380
        /*044c*/ 	.word	0x00000006
        /*0450*/ 	.word	0x00000000
        /*0454*/ 	.short	0x010a
        /*0456*/ 	.byte	0x3f
	.zero		1


	//   ....[61]....
        /*0458*/ 	.word	0x00007410
        /*045c*/ 	.word	0x00000009
        /*0460*/ 	.word	0x00000000
        /*0464*/ 	.short	0x010a
        /*0466*/ 	.byte	0x3f
	.zero		1


	//   ....[62]....
        /*0468*/ 	.word	0x000074a0
        /*046c*/ 	.word	0x00000006
        /*0470*/ 	.word	0x00000000
        /*0474*/ 	.short	0x010a
        /*0476*/ 	.byte	0x3f
	.zero		1


	//   ....[63]....
        /*0478*/ 	.word	0x00007530
        /*047c*/ 	.word	0x00000009
        /*0480*/ 	.word	0x00000000
        /*0484*/ 	.short	0x010a
        /*0486*/ 	.byte	0x3f
	.zero		1


	//   ....[64]....
        /*0488*/ 	.word	0x000075c0
        /*048c*/ 	.word	0x00000006
        /*0490*/ 	.word	0x00000000
        /*0494*/ 	.short	0x010a
        /*0496*/ 	.byte	0x3f
	.zero		1


	//   ....[65]....
        /*0498*/ 	.word	0x00007650
        /*049c*/ 	.word	0x00000009
        /*04a0*/ 	.word	0x00000000
        /*04a4*/ 	.short	0x010a
        /*04a6*/ 	.byte	0x3f
	.zero		1


	//   ....[66]....
        /*04a8*/ 	.word	0x000076e0
        /*04ac*/ 	.word	0x00000006
        /*04b0*/ 	.word	0x00000000
        /*04b4*/ 	.short	0x010a
        /*04b6*/ 	.byte	0x3f
	.zero		1


	//   ....[67]....
        /*04b8*/ 	.word	0x00007770
        /*04bc*/ 	.word	0x00000009
        /*04c0*/ 	.word	0x00000000
        /*04c4*/ 	.short	0x010a
        /*04c6*/ 	.byte	0x3f
	.zero		1


	//   ....[68]....
        /*04c8*/ 	.word	0x00007800
        /*04cc*/ 	.word	0x00000006
        /*04d0*/ 	.word	0x00000000
        /*04d4*/ 	.short	0x010a
        /*04d6*/ 	.byte	0x3f
	.zero		1


	//   ....[69]....
        /*04d8*/ 	.word	0x00007890
        /*04dc*/ 	.word	0x00000009
        /*04e0*/ 	.word	0x00000000
        /*04e4*/ 	.short	0x010a
        /*04e6*/ 	.byte	0x3f
	.zero		1


	//   ....[70]....
        /*04e8*/ 	.word	0x00007920
        /*04ec*/ 	.word	0x00000006
        /*04f0*/ 	.word	0x00000000
        /*04f4*/ 	.short	0x010a
        /*04f6*/ 	.byte	0x3f
	.zero		1


	//   ....[71]....
        /*04f8*/ 	.word	0x000079b0
        /*04fc*/ 	.word	0x00000009
        /*0500*/ 	.word	0x00000000
        /*0504*/ 	.short	0x010a
        /*0506*/ 	.byte	0x3f
	.zero		1


	//   ....[72]....
        /*0508*/ 	.word	0x00007a40
        /*050c*/ 	.word	0x00000006
        /*0510*/ 	.word	0x00000000
        /*0514*/ 	.short	0x010a
        /*0516*/ 	.byte	0x3f
	.zero		1


	//   ....[73]....
        /*0518*/ 	.word	0x00007ad0
        /*051c*/ 	.word	0x00000009
        /*0520*/ 	.word	0x00000000
        /*0524*/ 	.short	0x010a
        /*0526*/ 	.byte	0x3f
	.zero		1


	//   ....[74]....
        /*0528*/ 	.word	0x00007b60
        /*052c*/ 	.word	0x00000006
        /*0530*/ 	.word	0x00000000
        /*0534*/ 	.short	0x010a
        /*0536*/ 	.byte	0x3f
	.zero		1


	//   ....[75]....
        /*0538*/ 	.word	0x00007bf0
        /*053c*/ 	.word	0x00000003
        /*0540*/ 	.word	0x00000000
        /*0544*/ 	.short	0x010a
        /*0546*/ 	.byte	0x3f
	.zero		1


	//   ....[76]....
        /*0548*/ 	.word	0x00007c50
        /*054c*/ 	.word	0x00000003
        /*0550*/ 	.word	0x00000000
        /*0554*/ 	.short	0x010a
        /*0556*/ 	.byte	0x3f
	.zero		1


	//   ....[77]....
        /*0558*/ 	.word	0x00007ca0
        /*055c*/ 	.word	0x00000005
        /*0560*/ 	.word	0x00000000
        /*0564*/ 	.short	0x010a
        /*0566*/ 	.byte	0x3f
	.zero		1


	//   ....[78]....
        /*0568*/ 	.word	0x00007d70
        /*056c*/ 	.word	0x0000000e
        /*0570*/ 	.word	0x000000b0
        /*0574*/ 	.short	0x010a
        /*0576*/ 	.byte	0x3f
	.zero		1


	//   ....[79]....
        /*0578*/ 	.word	0x00007e40
        /*057c*/ 	.word	0x00000007
        /*0580*/ 	.word	0x00000000
        /*0584*/ 	.short	0x010a
        /*0586*/ 	.byte	0x3f
	.zero		1


	//   ....[80]....
        /*0588*/ 	.word	0x00007e90
        /*058c*/ 	.word	0x00000009
        /*0590*/ 	.word	0x00000000
        /*0594*/ 	.short	0x010a
        /*0596*/ 	.byte	0x3f
	.zero		1


	//   ....[81]....
        /*0598*/ 	.word	0x00007ee0
        /*059c*/ 	.word	0x00000006
        /*05a0*/ 	.word	0x00000000
        /*05a4*/ 	.short	0x010a
        /*05a6*/ 	.byte	0x3f
	.zero		1


	//   ....[82]....
        /*05a8*/ 	.word	0x00007f30
        /*05ac*/ 	.word	0x00000009
        /*05b0*/ 	.word	0x00000000
        /*05b4*/ 	.short	0x010a
        /*05b6*/ 	.byte	0x3f
	.zero		1


	//   ....[83]....
        /*05b8*/ 	.word	0x00007f80
        /*05bc*/ 	.word	0x00000006
        /*05c0*/ 	.word	0x00000000
        /*05c4*/ 	.short	0x010a
        /*05c6*/ 	.byte	0x3f
	.zero		1


	//   ....[84]....
        /*05c8*/ 	.word	0x00007fd0
        /*05cc*/ 	.word	0x00000009
        /*05d0*/ 	.word	0x00000000
        /*05d4*/ 	.short	0x010a
        /*05d6*/ 	.byte	0x3f
	.zero		1


	//   ....[85]....
        /*05d8*/ 	.word	0x00008020
        /*05dc*/ 	.word	0x00000006
        /*05e0*/ 	.word	0x00000000
        /*05e4*/ 	.short	0x010a
        /*05e6*/ 	.byte	0x3f
	.zero		1


	//   ....[86]....
        /*05e8*/ 	.word	0x00008070
        /*05ec*/ 	.word	0x00000009
        /*05f0*/ 	.word	0x00000000
        /*05f4*/ 	.short	0x010a
        /*05f6*/ 	.byte	0x3f
	.zero		1


	//   ....[87]....
        /*05f8*/ 	.word	0x000080c0
        /*05fc*/ 	.word	0x00000006
        /*0600*/ 	.word	0x00000000
        /*0604*/ 	.short	0x010a
        /*0606*/ 	.byte	0x3f
	.zero		1


	//   ....[88]....
        /*0608*/ 	.word	0x00008110
        /*060c*/ 	.word	0x00000009
        /*0610*/ 	.word	0x00000000
        /*0614*/ 	.short	0x010a
        /*0616*/ 	.byte	0x3f
	.zero		1


	//   ....[89]....
        /*0618*/ 	.word	0x00008160
        /*061c*/ 	.word	0x00000006
        /*0620*/ 	.word	0x00000000
        /*0624*/ 	.short	0x010a
        /*0626*/ 	.byte	0x3f
	.zero		1


	//   ....[90]....
        /*0628*/ 	.word	0x000081b0
        /*062c*/ 	.word	0x00000009
        /*0630*/ 	.word	0x00000000
        /*0634*/ 	.short	0x010a
        /*0636*/ 	.byte	0x3f
	.zero		1


	//   ....[91]....
        /*0638*/ 	.word	0x00008200
        /*063c*/ 	.word	0x00000006
        /*0640*/ 	.word	0x00000000
        /*0644*/ 	.short	0x010a
        /*0646*/ 	.byte	0x3f
	.zero		1


	//   ....[92]....
        /*0648*/ 	.word	0x00008250
        /*064c*/ 	.word	0x00000009
        /*0650*/ 	.word	0x00000000
        /*0654*/ 	.short	0x010a
        /*0656*/ 	.byte	0x3f
	.zero		1


	//   ....[93]....
        /*0658*/ 	.word	0x000082a0
        /*065c*/ 	.word	0x00000006
        /*0660*/ 	.word	0x00000000
        /*0664*/ 	.short	0x010a
        /*0666*/ 	.byte	0x3f
	.zero		1


	//   ....[94]....
        /*0668*/ 	.word	0x000082f0
        /*066c*/ 	.word	0x00000009
        /*0670*/ 	.word	0x00000000
        /*0674*/ 	.short	0x010a
        /*0676*/ 	.byte	0x3f
	.zero		1


	//   ....[95]....
        /*0678*/ 	.word	0x00008340
        /*067c*/ 	.word	0x00000006
        /*0680*/ 	.word	0x00000000
        /*0684*/ 	.short	0x010a
        /*0686*/ 	.byte	0x3f
	.zero		1


	//   ....[96]....
        /*0688*/ 	.word	0x00008390
        /*068c*/ 	.word	0x00000009
        /*0690*/ 	.word	0x00000000
        /*0694*/ 	.short	0x010a
        /*0696*/ 	.byte	0x3f
	.zero		1


	//   ....[97]....
        /*0698*/ 	.word	0x000083e0
        /*069c*/ 	.word	0x00000006
        /*06a0*/ 	.word	0x00000000
        /*06a4*/ 	.short	0x010a
        /*06a6*/ 	.byte	0x3f
	.zero		1


	//   ....[98]....
        /*06a8*/ 	.word	0x00008430
        /*06ac*/ 	.word	0x00000009
        /*06b0*/ 	.word	0x00000000
        /*06b4*/ 	.short	0x010a
        /*06b6*/ 	.byte	0x3f
	.zero		1


	//   ....[99]....
        /*06b8*/ 	.word	0x00008480
        /*06bc*/ 	.word	0x00000006
        /*06c0*/ 	.word	0x00000000
        /*06c4*/ 	.short	0x010a
        /*06c6*/ 	.byte	0x3f
	.zero		1


	//----- nvinfo : EIATTR_NUM_MBARRIERS
	.align		4
.L_35:
        /*06c8*/ 	.byte	0x03, 0x38
        /*06ca*/ 	.short	0x002e


	//----- nvinfo : EIATTR_EXIT_INSTR_OFFSETS
	.align		4
        /*06cc*/ 	.byte	0x04, 0x1c
        /*06ce*/ 	.short	(.L_37 - .L_36)


	//   ....[0]....
.L_36:
        /*06d0*/ 	.word	0x00000be0


	//   ....[1]....
        /*06d4*/ 	.word	0x000013f0


	//   ....[2]....
        /*06d8*/ 	.word	0x00005b50


	//   ....[3]....
        /*06dc*/ 	.word	0x000060b0


	//   ....[4]....
        /*06e0*/ 	.word	0x00007c40


	//----- nvinfo : EIATTR_MAX_THREADS
	.align		4
.L_37:
        /*06e4*/ 	.byte	0x04, 0x05
        /*06e6*/ 	.short	(.L_39 - .L_38)
.L_38:
        /*06e8*/ 	.word	0x00000180
        /*06ec*/ 	.word	0x00000001
        /*06f0*/ 	.word	0x00000001


	//----- nvinfo : EIATTR_CRS_STACK_SIZE
	.align		4
.L_39:
        /*06f4*/ 	.byte	0x04, 0x1e
        /*06f6*/ 	.short	(.L_41 - .L_40)
.L_40:
        /*06f8*/ 	.word	0x00000000


	//----- nvinfo : EIATTR_CBANK_PARAM_SIZE
	.align		4
.L_41:
        /*06fc*/ 	.byte	0x03, 0x19
        /*06fe*/ 	.short	0x0470


	//----- nvinfo : EIATTR_PARAM_CBANK
	.align		4
        /*0700*/ 	.byte	0x04, 0x0a
        /*0702*/ 	.short	(.L_43 - .L_42)
	.align		4
.L_42:
        /*0704*/ 	.word	index@(.nv.constant0._ZN7cutlass13device_kernelINS_4gemm6kernel13GemmUniversalIN4cute5tupleIJiiiiEEENS1_10collective13CollectiveMmaINS1_34MainloopSm90TmaGmmaWarpSpecializedILi22ENS5_IJNS4_1CILi4EEENSA_ILi2EEENSA_ILi1EEEEEENS1_35KernelTmaWarpSpecializedCooperativeEEENS5_IJNSA_ILi256EEENSA_ILi64EEENSA_ILi32EEEEEEaNS5_IJlSD_lEEEaSL_NS4_8TiledMMAINS4_8MMA_AtomIJNS4_4SM904GMMA26MMA_64x64x32_S32S8S8_SS_TNEEEENS4_6LayoutINS5_IJSC_SD_SD_EEENS5_IJSD_NSA_ILi0EEESU_EEEEENS5_IJNS4_10UnderscoreESX_SX_EEEEENS4_23SM90_TMA_LOAD_MULTICASTENS4_14ComposedLayoutINS4_7SwizzleILi1ELi4ELi3EEENS4_18smem_ptr_flag_bitsILi8EEENSS_INS5_IJNSA_ILi8EEESJ_EEENS5_IJSJ_SD_EEEEEEEvNS4_8identityES10_S1A_vS1B_EENS_8epilogue10collective6detail29Sm90TmaWarpSpecializedAdapterINS1E_15DefaultEpilogueIaSL_SL_NS1D_6thread17LinearCombinationIaLi1EiiLNS1I_9ScaleType4KindE0ELNS_15FloatRoundStyleE2EaEENS1_15EpilogueDefaultEEEEEvvEEEEvNT_6ParamsE)
        /*0708*/ 	.short	0x0210
        /*070a*/ 	.short	0x0470


	//----- nvinfo : EIATTR_SW_WAR
	.align		4
.L_43:
        /*070c*/ 	.byte	0x04, 0x36
        /*070e*/ 	.short	(.L_45 - .L_44)
.L_44:
        /*0710*/ 	.word	0x00000008
.L_45:


//--------------------- .nv.callgraph             --------------------------
	.section	.nv.callgraph,"",@"SHT_CUDA_CALLGRAPH"
	.align	4
	.sectionentsize	8
	.align		4
        /*0000*/ 	.word	0x00000000
	.align		4
        /*0004*/ 	.word	0xffffffff
	.align		4
        /*0008*/ 	.word	index@(_ZN7cutlass13device_kernelINS_4gemm6kernel13GemmUniversalIN4cute5tupleIJiiiiEEENS1_10collective13CollectiveMmaINS1_34MainloopSm90TmaGmmaWarpSpecializedILi22ENS5_IJNS4_1CILi4EEENSA_ILi2EEENSA_ILi1EEEEEENS1_35KernelTmaWarpSpecializedCooperativeEEENS5_IJNSA_ILi256EEENSA_ILi64EEENSA_ILi32EEEEEEaNS5_IJlSD_lEEEaSL_NS4_8TiledMMAINS4_8MMA_AtomIJNS4_4SM904GMMA26MMA_64x64x32_S32S8S8_SS_TNEEEENS4_6LayoutINS5_IJSC_SD_SD_EEENS5_IJSD_NSA_ILi0EEESU_EEEEENS5_IJNS4_10UnderscoreESX_SX_EEEEENS4_23SM90_TMA_LOAD_MULTICASTENS4_14ComposedLayoutINS4_7SwizzleILi1ELi4ELi3EEENS4_18smem_ptr_flag_bitsILi8EEENSS_INS5_IJNSA_ILi8EEESJ_EEENS5_IJSJ_SD_EEEEEEEvNS4_8identityES10_S1A_vS1B_EENS_8epilogue10collective6detail29Sm90TmaWarpSpecializedAdapterINS1E_15DefaultEpilogueIaSL_SL_NS1D_6thread17LinearCombinationIaLi1EiiLNS1I_9ScaleType4KindE0ELNS_15FloatRoundStyleE2EaEENS1_15EpilogueDefaultEEEEEvvEEEEvNT_6ParamsE)
	.align		4
        /*000c*/ 	.word	index@(__assertfail)
	.align		4
        /*0010*/ 	.word	0x00000000
	.align		4
        /*0014*/ 	.word	0xfffffffe
	.align		4
        /*0018*/ 	.word	0x00000000
	.align		4
        /*001c*/ 	.word	0xfffffffd
	.align		4
        /*0020*/ 	.word	0x00000000
	.align		4
        /*0024*/ 	.word	0xfffffffc


//--------------------- .nv.constant4             --------------------------
	.section	.nv.constant4,"a",@progbits
	.align	8
	.align		8
.nv.constant4:
        /*0000*/ 	.dword	__assertfail
	.align		8
        /*0008*/ 	.dword	__unnamed_1
	.align		8
        /*0010*/ 	.dword	_ZN40_INTERNAL_7ec96ed4_4_k_cu_65d3ee9a_198854cuda3std3__45__cpo5beginE
	.align		8
        /*0018*/ 	.dword	_ZN40_INTERNAL_7ec96ed4_4_k_cu_65d3ee9a_198854cuda3std3__45__cpo3endE
	.align		8
        /*0020*/ 	.dword	_ZN40_INTERNAL_7ec96ed4_4_k_cu_65d3ee9a_198854cuda3std3__45__cpo6cbeginE
	.align		8
        /*0028*/ 	.dword	_ZN40_INTERNAL_7ec96ed4_4_k_cu_65d3ee9a_198854cuda3std3__45__cpo4cendE
	.align		8
        /*0030*/ 	.dword	_ZN40_INTERNAL_7ec96ed4_4_k_cu_65d3ee9a_198854cuda3std3__442_GLOBAL__N__7ec96ed4_4_k_cu_65d3ee9a_198856ignoreE
	.align		8
        /*0038*/ 	.dword	_ZN40_INTERNAL_7ec96ed4_4_k_cu_65d3ee9a_198854cuda3std3__419piecewise_constructE
	.align		8
        /*0040*/ 	.dword	_ZN40_INTERNAL_7ec96ed4_4_k_cu_65d3ee9a_198854cuda3std3__48in_placeE
	.align		8
        /*0048*/ 	.dword	_ZN40_INTERNAL_7ec96ed4_4_k_cu_65d3ee9a_198854cuda3std6ranges3__45__cpo4swapE
	.align		8
        /*0050*/ 	.dword	_ZN40_INTERNAL_7ec96ed4_4_k_cu_65d3ee9a_198854cuda3std6ranges3__45__cpo9iter_moveE
	.align		8
        /*0058*/ 	.dword	_ZN40_INTERNAL_7ec96ed4_4_k_cu_65d3ee9a_198854cute7productE
	.align		8
        /*0060*/ 	.dword	_ZN40_INTERNAL_7ec96ed4_4_k_cu_65d3ee9a_198854cute1_E
	.align		8
        /*0068*/ 	.dword	$str$22
	.align		8
        /*0070*/ 	.dword	$str$23


//--------------------- .text._ZN7cutlass13device_kernelINS_4gemm6kernel13GemmUniversalIN4cute5tupleIJiiiiEEENS1_10collective13CollectiveMmaINS1_34MainloopSm90TmaGmmaWarpSpecializedILi22ENS5_IJNS4_1CILi4EEENSA_ILi2EEENSA_ILi1EEEEEENS1_35KernelTmaWarpSpecializedCooperativeEEENS5_IJNSA_ILi256EEENSA_ILi64EEENSA_ILi32EEEEEEaNS5_IJlSD_lEEEaSL_NS4_8TiledMMAINS4_8MMA_AtomIJNS4_4SM904GMMA26MMA_64x64x32_S32S8S8_SS_TNEEEENS4_6LayoutINS5_IJSC_SD_SD_EEENS5_IJSD_NSA_ILi0EEESU_EEEEENS5_IJNS4_10UnderscoreESX_SX_EEEEENS4_23SM90_TMA_LOAD_MULTICASTENS4_14ComposedLayoutINS4_7SwizzleILi1ELi4ELi3EEENS4_18smem_ptr_flag_bitsILi8EEENSS_INS5_IJNSA_ILi8EEESJ_EEENS5_IJSJ_SD_EEEEEEEvNS4_8identityES10_S1A_vS1B_EENS_8epilogue10collective6detail29Sm90TmaWarpSpecializedAdapterINS1E_15DefaultEpilogueIaSL_SL_NS1D_6thread17LinearCombinationIaLi1EiiLNS1I_9ScaleType4KindE0ELNS_15FloatRoundStyleE2EaEENS1_15EpilogueDefaultEEEEEvvEEEEvNT_6ParamsE --------------------------
	.section	.text._ZN7cutlass13device_kernelINS_4gemm6kernel13GemmUniversalIN4cute5tupleIJiiiiEEENS1_10collective13CollectiveMmaINS1_34MainloopSm90TmaGmmaWarpSpecializedILi22ENS5_IJNS4_1CILi4EEENSA_ILi2EEENSA_ILi1EEEEEENS1_35KernelTmaWarpSpecializedCooperativeEEENS5_IJNSA_ILi256EEENSA_ILi64EEENSA_ILi32EEEEEEaNS5_IJlSD_lEEEaSL_NS4_8TiledMMAINS4_8MMA_AtomIJNS4_4SM904GMMA26MMA_64x64x32_S32S8S8_SS_TNEEEENS4_6LayoutINS5_IJSC_SD_SD_EEENS5_IJSD_NSA_ILi0EEESU_EEEEENS5_IJNS4_10UnderscoreESX_SX_EEEEENS4_23SM90_TMA_LOAD_MULTICASTENS4_14ComposedLayoutINS4_7SwizzleILi1ELi4ELi3EEENS4_18smem_ptr_flag_bitsILi8EEENSS_INS5_IJNSA_ILi8EEESJ_EEENS5_IJSJ_SD_EEEEEEEvNS4_8identityES10_S1A_vS1B_EENS_8epilogue10collective6detail29Sm90TmaWarpSpecializedAdapterINS1E_15DefaultEpilogueIaSL_SL_NS1D_6thread17LinearCombinationIaLi1EiiLNS1I_9ScaleType4KindE0ELNS_15FloatRoundStyleE2EaEENS1_15EpilogueDefaultEEEEEvvEEEEvNT_6ParamsE,"ax",@progbits
	.align	128
.text._ZN7cutlass13device_kernelINS_4gemm6kernel13GemmUniversalIN4cute5tupleIJiiiiEEENS1_10collective13CollectiveMmaINS1_34MainloopSm90TmaGmmaWarpSpecializedILi22ENS5_IJNS4_1CILi4EEENSA_ILi2EEENSA_ILi1EEEEEENS1_35KernelTmaWarpSpecializedCooperativeEEENS5_IJNSA_ILi256EEENSA_ILi64EEENSA_ILi32EEEEEEaNS5_IJlSD_lEEEaSL_NS4_8TiledMMAINS4_8MMA_AtomIJNS4_4SM904GMMA26MMA_64x64x32_S32S8S8_SS_TNEEEENS4_6LayoutINS5_IJSC_SD_SD_EEENS5_IJSD_NSA_ILi0EEESU_EEEEENS5_IJNS4_10UnderscoreESX_SX_EEEEENS4_23SM90_TMA_LOAD_MULTICASTENS4_14ComposedLayoutINS4_7SwizzleILi1ELi4ELi3EEENS4_18smem_ptr_flag_bitsILi8EEENSS_INS5_IJNSA_ILi8EEESJ_EEENS5_IJSJ_SD_EEEEEEEvNS4_8identityES10_S1A_vS1B_EENS_8epilogue10collective6detail29Sm90TmaWarpSpecializedAdapterINS1E_15DefaultEpilogueIaSL_SL_NS1D_6thread17LinearCombinationIaLi1EiiLNS1I_9ScaleType4KindE0ELNS_15FloatRoundStyleE2EaEENS1_15EpilogueDefaultEEEEEvvEEEEvNT_6ParamsE:
        .type           _ZN7cutlass13device_kernelINS_4gemm6kernel13GemmUniversalIN4cute5tupleIJiiiiEEENS1_10collective13CollectiveMmaINS1_34MainloopSm90TmaGmmaWarpSpecializedILi22ENS5_IJNS4_1CILi4EEENSA_ILi2EEENSA_ILi1EEEEEENS1_35KernelTmaWarpSpecializedCooperativeEEENS5_IJNSA_ILi256EEENSA_ILi64EEENSA_ILi32EEEEEEaNS5_IJlSD_lEEEaSL_NS4_8TiledMMAINS4_8MMA_AtomIJNS4_4SM904GMMA26MMA_64x64x32_S32S8S8_SS_TNEEEENS4_6LayoutINS5_IJSC_SD_SD_EEENS5_IJSD_NSA_ILi0EEESU_EEEEENS5_IJNS4_10UnderscoreESX_SX_EEEEENS4_23SM90_TMA_LOAD_MULTICASTENS4_14ComposedLayoutINS4_7SwizzleILi1ELi4ELi3EEENS4_18smem_ptr_flag_bitsILi8EEENSS_INS5_IJNSA_ILi8EEESJ_EEENS5_IJSJ_SD_EEEEEEEvNS4_8identityES10_S1A_vS1B_EENS_8epilogue10collective6detail29Sm90TmaWarpSpecializedAdapterINS1E_15DefaultEpilogueIaSL_SL_NS1D_6thread17LinearCombinationIaLi1EiiLNS1I_9ScaleType4KindE0ELNS_15FloatRoundStyleE2EaEENS1_15EpilogueDefaultEEEEEvvEEEEvNT_6ParamsE,@function
        .size           _ZN7cutlass13device_kernelINS_4gemm6kernel13GemmUniversalIN4cute5tupleIJiiiiEEENS1_10collective13CollectiveMmaINS1_34MainloopSm90TmaGmmaWarpSpecializedILi22ENS5_IJNS4_1CILi4EEENSA_ILi2EEENSA_ILi1EEEEEENS1_35KernelTmaWarpSpecializedCooperativeEEENS5_IJNSA_ILi256EEENSA_ILi64EEENSA_ILi32EEEEEEaNS5_IJlSD_lEEEaSL_NS4_8TiledMMAINS4_8MMA_AtomIJNS4_4SM904GMMA26MMA_64x64x32_S32S8S8_SS_TNEEEENS4_6LayoutINS5_IJSC_SD_SD_EEENS5_IJSD_NSA_ILi0EEESU_EEEEENS5_IJNS4_10UnderscoreESX_SX_EEEEENS4_23SM90_TMA_LOAD_MULTICASTENS4_14ComposedLayoutINS4_7SwizzleILi1ELi4ELi3EEENS4_18smem_ptr_flag_bitsILi8EEENSS_INS5_IJNSA_ILi8EEESJ_EEENS5_IJSJ_SD_EEEEEEEvNS4_8identityES10_S1A_vS1B_EENS_8epilogue10collective6detail29Sm90TmaWarpSpecializedAdapterINS1E_15DefaultEpilogueIaSL_SL_NS1D_6thread17LinearCombinationIaLi1EiiLNS1I_9ScaleType4KindE0ELNS_15FloatRoundStyleE2EaEENS1_15EpilogueDefaultEEEEEvvEEEEvNT_6ParamsE,(.L_x_240 - _ZN7cutlass13device_kernelINS_4gemm6kernel13GemmUniversalIN4cute5tupleIJiiiiEEENS1_10collective13CollectiveMmaINS1_34MainloopSm90TmaGmmaWarpSpecializedILi22ENS5_IJNS4_1CILi4EEENSA_ILi2EEENSA_ILi1EEEEEENS1_35KernelTmaWarpSpecializedCooperativeEEENS5_IJNSA_ILi256EEENSA_ILi64EEENSA_ILi32EEEEEEaNS5_IJlSD_lEEEaSL_NS4_8TiledMMAINS4_8MMA_AtomIJNS4_4SM904GMMA26MMA_64x64x32_S32S8S8_SS_TNEEEENS4_6LayoutINS5_IJSC_SD_SD_EEENS5_IJSD_NSA_ILi0EEESU_EEEEENS5_IJNS4_10UnderscoreESX_SX_EEEEENS4_23SM90_TMA_LOAD_MULTICASTENS4_14ComposedLayoutINS4_7SwizzleILi1ELi4ELi3EEENS4_18smem_ptr_flag_bitsILi8EEENSS_INS5_IJNSA_ILi8EEESJ_EEENS5_IJSJ_SD_EEEEEEEvNS4_8identityES10_S1A_vS1B_EENS_8epilogue10collective6detail29Sm90TmaWarpSpecializedAdapterINS1E_15DefaultEpilogueIaSL_SL_NS1D_6thread17LinearCombinationIaLi1EiiLNS1I_9ScaleType4KindE0ELNS_15FloatRoundStyleE2EaEENS1_15EpilogueDefaultEEEEEvvEEEEvNT_6ParamsE)
        .other          _ZN7cutlass13device_kernelINS_4gemm6kernel13GemmUniversalIN4cute5tupleIJiiiiEEENS1_10collective13CollectiveMmaINS1_34MainloopSm90TmaGmmaWarpSpecializedILi22ENS5_IJNS4_1CILi4EEENSA_ILi2EEENSA_ILi1EEEEEENS1_35KernelTmaWarpSpecializedCooperativeEEENS5_IJNSA_ILi256EEENSA_ILi64EEENSA_ILi32EEEEEEaNS5_IJlSD_lEEEaSL_NS4_8TiledMMAINS4_8MMA_AtomIJNS4_4SM904GMMA26MMA_64x64x32_S32S8S8_SS_TNEEEENS4_6LayoutINS5_IJSC_SD_SD_EEENS5_IJSD_NSA_ILi0EEESU_EEEEENS5_IJNS4_10UnderscoreESX_SX_EEEEENS4_23SM90_TMA_LOAD_MULTICASTENS4_14ComposedLayoutINS4_7SwizzleILi1ELi4ELi3EEENS4_18smem_ptr_flag_bitsILi8EEENSS_INS5_IJNSA_ILi8EEESJ_EEENS5_IJSJ_SD_EEEEEEEvNS4_8identityES10_S1A_vS1B_EENS_8epilogue10collective6detail29Sm90TmaWarpSpecializedAdapterINS1E_15DefaultEpilogueIaSL_SL_NS1D_6thread17LinearCombinationIaLi1EiiLNS1I_9ScaleType4KindE0ELNS_15FloatRoundStyleE2EaEENS1_15EpilogueDefaultEEEEEvvEEEEvNT_6ParamsE,@"STO_CUDA_ENTRY STV_DEFAULT"
_ZN7cutlass13device_kernelINS_4gemm6kernel13GemmUniversalIN4cute5tupleIJiiiiEEENS1_10collective13CollectiveMmaINS1_34MainloopSm90TmaGmmaWarpSpecializedILi22ENS5_IJNS4_1CILi4EEENSA_ILi2EEENSA_ILi1EEEEEENS1_35KernelTmaWarpSpecializedCooperativeEEENS5_IJNSA_ILi256EEENSA_ILi64EEENSA_ILi32EEEEEEaNS5_IJlSD_lEEEaSL_NS4_8TiledMMAINS4_8MMA_AtomIJNS4_4SM904GMMA26MMA_64x64x32_S32S8S8_SS_TNEEEENS4_6LayoutINS5_IJSC_SD_SD_EEENS5_IJSD_NSA_ILi0EEESU_EEEEENS5_IJNS4_10UnderscoreESX_SX_EEEEENS4_23SM90_TMA_LOAD_MULTICASTENS4_14ComposedLayoutINS4_7SwizzleILi1ELi4ELi3EEENS4_18smem_ptr_flag_bitsILi8EEENSS_INS5_IJNSA_ILi8EEESJ_EEENS5_IJSJ_SD_EEEEEEEvNS4_8identityES10_S1A_vS1B_EENS_8epilogue10collective6detail29Sm90TmaWarpSpecializedAdapterINS1E_15DefaultEpilogueIaSL_SL_NS1D_6thread17LinearCombinationIaLi1EiiLNS1I_9ScaleType4KindE0ELNS_15FloatRoundStyleE2EaEENS1_15EpilogueDefaultEEEEEvvEEEEvNT_6ParamsE:
[----:B------:R-:W0:Y:S01]  /*0000*/  LDC R1, c[0x0][0x28] ;  /* 0x00000a00ff017b82 */ /* 0x000e220000000800 */
[----:B------:R-:W1:Y:S01]  /*0010*/  S2R R18, SR_TID.X ;  /* 0x0000000000127919 */ /* 0x000e620000002100 */
[----:B------:R-:W-:Y:S01]  /*0020*/  ELECT P0, URZ, PT ;  /* 0x00000000003f782f */ /* 0x000fe20003800000 */
[----:B------:R-:W-:Y:S01]  /*0030*/  BSSY B0, `(.L_x_0) ;  /* 0x000000f000007945 */ /* 0x000fe20003800000 */
[--C-:B-1----:R-:W-:Y:S02]  /*0040*/  SHF.R.U32.HI R0, RZ, 0x5, R18.reuse ;  /* 0x00000005ff007819 */ /* 0x102fe40000011612 */
[----:B------:R-:W-:-:S03]  /*0050*/  SHF.R.U32.HI R3, RZ, 0x7, R18 ;  /* 0x00000007ff037819 */ /* 0x000fc60000011612 */
[----:B------:R-:W1:Y:S04]  /*0060*/  SHFL.IDX PT, R2, R0, RZ, 0x1f ;  /* 0x00001fff00027589 */ /* 0x000e6800000e0000 */
[----:B------:R2:W3:Y:S01]  /*0070*/  SHFL.IDX PT, R5, R3, RZ, 0x1f ;  /* 0x00001fff03057589 */ /* 0x0004e200000e0000 */
[----:B-1----:R-:W-:-:S13]  /*0080*/  ISETP.NE.OR P0, PT, R2, RZ, !P0 ;  /* 0x000000ff0200720c */ /* 0x002fda0004705670 */
[----:B0-23--:R-:W-:Y:S05]  /*0090*/  @P0 BRA `(.L_x_1) ;  /* 0x0000000000200947 */ /* 0x00dfea0003800000 */
[----:B------:R-:W-:Y:S02]  /*00a0*/  ULDC.64 UR4, c[0x0][0x198] ;  /* 0x0000660000047ab9 */ /* 0x000fe40000000a00 */
[----:B------:R-:W-:Y:S02]  /*00b0*/  UIADD3 UR6, UP0, UR4, 0xf0, URZ ;  /* 0x000000f004067890 */ /* 0x000fe4000ff1e03f */
[----:B------:R-:W-:Y:S02]  /*00c0*/  UIADD3 UR4, UP1, UR4, 0x1f0, URZ ;  /* 0x000001f004047890 */ /* 0x000fe4000ff3e03f */
[----:B------:R-:W-:Y:S02]  /*00d0*/  UIADD3.X UR7, URZ, UR5, URZ, UP0, !UPT ;  /* 0x000000053f077290 */ /* 0x000fe400087fe43f */
[----:B------:R-:W-:-:S07]  /*00e0*/  UIADD3.X UR5, URZ, UR5, URZ, UP1, !UPT ;  /* 0x000000053f057290 */ /* 0x000fce0008ffe43f */
[----:B------:R0:W-:Y:S02]  /*00f0*/  UTMACCTL.PF [UR6] ;  /* 0x00000000060079b9 */ /* 0x0001e40008040000 */
[----:B------:R0:W-:Y:S02]  /*0100*/  UTMACCTL.PF [UR4] ;  /* 0x00000000040079b9 */ /* 0x0001e40008040000 */
[----:B0-----:R-:W-:Y:S01]  /*0110*/  NOP ;  /* 0x0000000000007918 */ /* 0x001fe20000000000 */
.L_x_1:
[----:B------:R-:W-:Y:S05]  /*0120*/  BSYNC B0 ;  /* 0x0000000000007941 */ /* 0x000fea0003800000 */
.L_x_0:
[----:B------:R-:W0:Y:S02]  /*0130*/  SHFL.IDX PT, R3, R0, RZ, 0x1f ;  /* 0x00001fff00037589 */ /* 0x000e2400000e0000 */
[----:B0-----:R-:W-:-:S13]  /*0140*/  ISETP.NE.AND P0, PT, R3, RZ, PT ;  /* 0x000000ff0300720c */ /* 0x001fda0003f05270 */
[----:B------:R-:W-:Y:S05]  /*0150*/  @P0 BRA `(.L_x_2) ;  /* 0x0000000000f40947 */ /* 0x000fea0003800000 */
[----:B------:R-:W-:Y:S01]  /*0160*/  ELECT P0, URZ, PT ;  /* 0x00000000003f782f */ /* 0x000fe20003800000 */
[----:B------:R-:W-:-:S12]  /*0170*/  BSSY B0, `(.L_x_2) ;  /* 0x000003b000007945 */ /* 0x000fd80003800000 */
[----:B------:R-:W-:Y:S05]  /*0180*/  @!P0 BRA `(.L_x_3) ;  /* 0x0000000000e48947 */ /* 0x000fea0003800000 */
[----:B------:R-:W0:Y:S01]  /*0190*/  S2UR UR8, SR_CgaCtaId ;  /* 0x00000000000879c3 */ /* 0x000e220000008800 */
[----:B------:R-:W-:Y:S01]  /*01a0*/  UMOV UR4, 0x400 ;  /* 0x0000040000047882 */ /* 0x000fe20000000000 */
[----:B------:R-:W-:Y:S01]  /*01b0*/  UMOV UR5, 0x1 ;  /* 0x0000000100057882 */ /* 0x000fe20000000000 */
[----:B------:R-:W-:Y:S02]  /*01c0*/  UMOV UR6, 0xa ;  /* 0x0000000a00067882 */ /* 0x000fe40000000000 */
[----:B------:R-:W-:-:S04]  /*01d0*/  UIADD3 UR6, -UR6, 0x100000, URZ ;  /* 0x0010000006067890 */ /* 0x000fc8000fffe13f */
[----:B------:R-:W-:Y:S02]  /*01e0*/  USHF.L.U32 UR7, UR6, 0xb, URZ ;  /* 0x0000000b06077899 */ /* 0x000fe4000800063f */
[----:B------:R-:W-:Y:S02]  /*01f0*/  USHF.L.U32 UR6, UR6, 0x1, URZ ;  /* 0x0000000106067899 */ /* 0x000fe4000800063f */
[----:B0-----:R-:W-:Y:S02]  /*0200*/  ULEA UR8, UR8, UR4, 0x18 ;  /* 0x0000000408087291 */ /* 0x001fe4000f8ec03f */
[----:B------:R-:W-:-:S04]  /*0210*/  UIADD3 UR4, -UR5, 0x100000, URZ ;  /* 0x0010000005047890 */ /* 0x000fc8000fffe13f */
[----:B------:R-:W-:Y:S02]  /*0220*/  USHF.L.U32 UR5, UR4, 0xb, URZ ;  /* 0x0000000b04057899 */ /* 0x000fe4000800063f */
[----:B------:R-:W-:Y:S01]  /*0230*/  USHF.L.U32 UR4, UR4, 0x1, URZ ;  /* 0x0000000104047899 */ /* 0x000fe2000800063f */
[----:B------:R-:W0:Y:S11]  /*0240*/  FENCE.VIEW.ASYNC.S ;  /* 0x00000000000073c6 */ /* 0x000e360000000000 */
[----:B0-----:R0:W1:Y:S01]  /*0250*/  SYNCS.EXCH.64 URZ, [UR8], UR4 ;  /* 0x00000004083f75b2 */ /* 0x0010620008000100 */
[----:B------:R0:W2:Y:S01]  /*0260*/  SYNCS.EXCH.64 URZ, [UR8+0xb0], UR6 ;  /* 0x0000b006083f75b2 */ /* 0x0000a20008000100 */
[----:B------:R0:W3:Y:S01]  /*0270*/  SYNCS.EXCH.64 URZ, [UR8+0x8], UR4 ;  /* 0x00000804083f75b2 */ /* 0x0000e20008000100 */
[----:B------:R0:W4:Y:S01]  /*0280*/  SYNCS.EXCH.64 URZ, [UR8+0xb8], UR6 ;  /* 0x0000b806083f75b2 */ /* 0x0001220008000100 */
[----:B------:R0:W0:Y:S01]  /*0290*/  SYNCS.EXCH.64 URZ, [UR8+0x10], UR4 ;  /* 0x00001004083f75b2 */ /* 0x0000220008000100 */
        /* <DEDUP_REMOVED lines=39> */
[----:B-1234-:R-:W-:Y:S01]  /*0510*/  NOP ;  /* 0x0000000000007918 */ /* 0x01efe20000000000 */
.L_x_3:
[----:B0-----:R-:W-:Y:S05]  /*0520*/  BSYNC B0 ;  /* 0x0000000000007941 */ /* 0x001fea0003800000 */
.L_x_2:
[----:B------:R-:W-:Y:S01]  /*0530*/  SHF.R.S32.HI R7, RZ, 0x1f, R18 ;  /* 0x0000001fff077819 */ /* 0x000fe20000011412 */
[----:B------:R-:W0:Y:S01]  /*0540*/  SHFL.IDX PT, R0, R0, RZ, 0x1f ;  /* 0x00001fff00007589 */ /* 0x000e2200000e0000 */
[----:B------:R-:W1:Y:S01]  /*0550*/  S2UR UR8, SR_CTAID.X ;  /* 0x00000000000879c3 */ /* 0x000e620000002500 */
[----:B------:R-:W-:Y:S02]  /*0560*/  ELECT P0, URZ, PT ;  /* 0x00000000003f782f */ /* 0x000fe40003800000 */
[----:B------:R-:W-:Y:S01]  /*0570*/  LEA.HI R7, R7, R18, RZ, 0x7 ;  /* 0x0000001207077211 */ /* 0x000fe200078f38ff */
[----:B------:R-:W2:Y:S01]  /*0580*/  S2R R4, SR_CTAID.Y ;  /* 0x0000000000047919 */ /* 0x000ea20000002600 */
[----:B------:R-:W-:Y:S01]  /*0590*/  SHF.R.S32.HI R8, RZ, 0x1f, R3 ;  /* 0x0000001fff087819 */ /* 0x000fe20000011403 */
[----:B------:R-:W-:Y:S01]  /*05a0*/  ULDC UR4, c[0x0][0x150] ;  /* 0x0000540000047ab9 */ /* 0x000fe20000000800 */
[----:B------:R-:W-:Y:S01]  /*05b0*/  LOP3.LUT R7, R7, 0xffffff80, RZ, 0xc0, !PT ;  /* 0xffffff8007077812 */ /* 0x000fe200078ec0ff */
[----:B------:R-:W-:Y:S01]  /*05c0*/  NOP ;  /* 0x0000000000007918 */ /* 0x000fe20000000000 */
[----:B------:R-:W-:Y:S01]  /*05d0*/  LEA.HI R8, R8, R3, RZ, 0x2 ;  /* 0x0000000308087211 */ /* 0x000fe200078f10ff */
[----:B------:R-:W3:Y:S01]  /*05e0*/  LDC R10, c[0x0][0x144] ;  /* 0x00005100ff0a7b82 */ /* 0x000ee20000000800 */
[----:B------:R-:W-:Y:S01]  /*05f0*/  NOP ;  /* 0x0000000000007918 */ /* 0x000fe20000000000 */
[----:B------:R-:W-:Y:S01]  /*0600*/  IMAD.IADD R6, R18, 0x1, -R7 ;  /* 0x0000000112067824 */ /* 0x000fe200078e0a07 */
[----:B------:R-:W-:Y:S01]  /*0610*/  LOP3.LUT R8, R8, 0x3ffffffc, RZ, 0xc0, !PT ;  /* 0x3ffffffc08087812 */ /* 0x000fe200078ec0ff */
[----:B------:R-:W-:Y:S01]  /*0620*/  IMAD.MOV.U32 R23, RZ, RZ, 0x1 ;  /* 0x00000001ff177424 */ /* 0x000fe200078e00ff */
[----:B------:R-:W-:-:S02]  /*0630*/  ISETP.NE.AND P3, PT, R5, RZ, PT ;  /* 0x000000ff0500720c */ /* 0x000fc40003f65270 */
[----:B------:R-:W-:Y:S01]  /*0640*/  SHF.R.S32.HI R7, RZ, 0x1f, R6 ;  /* 0x0000001fff077819 */ /* 0x000fe20000011406 */
[----:B------:R-:W-:Y:S01]  /*0650*/  IMAD.IADD R8, R3, 0x1, -R8 ;  /* 0x0000000103087824 */ /* 0x000fe200078e0a08 */
[----:B------:R-:W4:Y:S02]  /*0660*/  LDC R12, c[0x0][0x140] ;  /* 0x00005000ff0c7b82 */ /* 0x000f240000000800 */
[----:B------:R-:W-:Y:S02]  /*0670*/  LEA.HI R7, R7, R6, RZ, 0x3 ;  /* 0x0000000607077211 */ /* 0x000fe400078f18ff */
[----:B0-----:R-:W-:Y:S02]  /*0680*/  ISETP.NE.OR P0, PT, R0, RZ, !P0 ;  /* 0x000000ff0000720c */ /* 0x001fe40004705670 */
[--C-:B------:R-:W-:Y:S02]  /*0690*/  SHF.R.S32.HI R0, RZ, 0x3, R7.reuse ;  /* 0x00000003ff007819 */ /* 0x100fe40000011407 */
[----:B------:R-:W-:-:S02]  /*06a0*/  SHF.R.S32.HI R7, RZ, 0x1f, R7 ;  /* 0x0000001fff077819 */ /* 0x000fc40000011407 */
[----:B-1----:R-:W-:Y:S02]  /*06b0*/  I2FP.F32.U32 R9, UR8 ;  /* 0x0000000800097c45 */ /* 0x002fe40008201000 */
[----:B------:R-:W-:-:S03]  /*06c0*/  LEA.HI R7, R7, R0, RZ, 0x2 ;  /* 0x0000000007077211 */ /* 0x000fc600078f10ff */
[----:B------:R-:W-:Y:S01]  /*06d0*/  FMUL R9, R9, UR4 ;  /* 0x0000000409097c20 */ /* 0x000fe20008400000 */
[----:B------:R-:W-:Y:S01]  /*06e0*/  LOP3.LUT R7, R7, 0xfffffffc, RZ, 0xc0, !PT ;  /* 0xfffffffc07077812 */ /* 0x000fe200078ec0ff */
[----:B------:R-:W-:Y:S01]  /*06f0*/  VOTEU.ALL UP0, P0 ;  /* 0x00000000003f7886 */ /* 0x000fe20000000000 */
[----:B--2---:R-:W-:Y:S01]  /*0700*/  I2FP.F32.U32 R11, R4 ;  /* 0x00000004000b7245 */ /* 0x004fe20000201000 */
[----:B------:R-:W-:Y:S01]  /*0710*/  ULDC UR4, c[0x0][0x154] ;  /* 0x0000550000047ab9 */ /* 0x000fe20000000800 */
[----:B------:R-:W-:Y:S01]  /*0720*/  VOTEU.ALL UP1, P0 ;  /* 0x00000000003f7886 */ /* 0x000fe20000020000 */
[----:B------:R-:W-:Y:S01]  /*0730*/  IMAD.IADD R7, R0, 0x1, -R7 ;  /* 0x0000000100077824 */ /* 0x000fe200078e0a07 */
[----:B------:R-:W0:Y:S01]  /*0740*/  F2I.U32.TRUNC.NTZ R9, R9 ;  /* 0x0000000900097305 */ /* 0x000e22000020f000 */
[----:B------:R-:W1:Y:S01]  /*0750*/  @!UP0 S2UR UR7, SR_CgaCtaId ;  /* 0x00000000000789c3 */ /* 0x000e620000008800 */
[----:B------:R-:W-:Y:S01]  /*0760*/  @!UP0 UMOV UR6, 0x400 ;  /* 0x0000040000068882 */ /* 0x000fe20000000000 */
[----:B------:R-:W-:Y:S01]  /*0770*/  IMAD R8, R8, 0x4, R7 ;  /* 0x0000000408087824 */ /* 0x000fe200078e0207 */
[----:B----4-:R-:W-:-:S04]  /*0780*/  ISETP.EQ.U32.AND P2, PT, R12, 0x1, PT ;  /* 0x000000010c00780c */ /* 0x010fc80003f42070 */
[----:B------:R-:W-:-:S04]  /*0790*/  SHF.R.S32.HI R3, RZ, 0x1f, R8 ;  /* 0x0000001fff037819 */ /* 0x000fc80000011408 */
[----:B------:R-:W-:Y:S01]  /*07a0*/  LEA.HI R0, R3, R8, RZ, 0x2 ;  /* 0x0000000803007211 */ /* 0x000fe200078f10ff */
[----:B0-----:R-:W-:-:S03]  /*07b0*/  IMAD.MOV R7, RZ, RZ, -R9 ;  /* 0x000000ffff077224 */ /* 0x001fc600078e0a09 */
[----:B------:R-:W-:Y:S01]  /*07c0*/  LOP3.LUT R9, R0, 0xfffffffc, RZ, 0xc0, !PT ;  /* 0xfffffffc00097812 */ /* 0x000fe200078ec0ff */
[----:B---3--:R-:W-:Y:S02]  /*07d0*/  IMAD R3, R10, R7, UR8 ;  /* 0x000000080a037e24 */ /* 0x008fe4000f8e0207 */
[----:B------:R-:W-:Y:S02]  /*07e0*/  FMUL R10, R11, UR4 ;  /* 0x000000040b0a7c20 */ /* 0x000fe40008400000 */
[C---:B------:R-:W-:Y:S01]  /*07f0*/  IMAD.IADD R0, R8.reuse, 0x1, -R9 ;  /* 0x0000000108007824 */ /* 0x040fe200078e0a09 */
[----:B------:R-:W0:Y:S01]  /*0800*/  LDC R7, c[0x0][0x148] ;  /* 0x00005200ff077b82 */ /* 0x000e220000000800 */
[----:B------:R-:W-:Y:S01]  /*0810*/  SHF.R.S32.HI R9, RZ, 0x1f, R2 ;  /* 0x0000001fff097819 */ /* 0x000fe20000011402 */
[----:B------:R-:W-:Y:S01]  /*0820*/  IMAD.SHL.U32 R11, R8, 0x4, RZ ;  /* 0x00000004080b7824 */ /* 0x000fe200078e00ff */
[----:B------:R-:W-:Y:S01]  /*0830*/  UMOV UR4, 0x20 ;  /* 0x0000002000047882 */ /* 0x000fe20000000000 */
[----:B------:R-:W-:Y:S01]  /*0840*/  ISETP.NE.AND P4, PT, R0, R3, PT ;  /* 0x000000030000720c */ /* 0x000fe20003f85270 */
[----:B------:R-:W2:Y:S01]  /*0850*/  F2I.U32.TRUNC.NTZ R10, R10 ;  /* 0x0000000a000a7305 */ /* 0x000ea2000020f000 */
[----:B------:R-:W-:Y:S01]  /*0860*/  LEA.HI R9, R9, R2, RZ, 0x2 ;  /* 0x0000000209097211 */ /* 0x000fe200078f10ff */
[----:B------:R-:W-:-:S04]  /*0870*/  @!UP0 UIADD3 UR4, -UR4, 0x100000, URZ ;  /* 0x0010000004048890 */ /* 0x000fc8000fffe13f */
[----:B------:R-:W-:Y:S02]  /*0880*/  @!UP0 USHF.L.U32 UR5, UR4, 0xb, URZ ;  /* 0x0000000b04058899 */ /* 0x000fe4000800063f */
[----:B------:R-:W-:Y:S01]  /*0890*/  @!UP0 USHF.L.U32 UR4, UR4, 0x1, URZ ;  /* 0x0000000104048899 */ /* 0x000fe2000800063f */
[----:B------:R-:W-:Y:S01]  /*08a0*/  LOP3.LUT R22, R8, 0xc, R11, 0x78, !PT ;  /* 0x0000000c08167812 */ /* 0x000fe200078e780b */
[----:B-1----:R-:W-:Y:S01]  /*08b0*/  @!UP0 ULEA UR6, UR7, UR6, 0x18 ;  /* 0x0000000607068291 */ /* 0x002fe2000f8ec03f */
[----:B------:R-:W-:Y:S01]  /*08c0*/  LOP3.LUT R9, R9, 0xfffffffc, RZ, 0xc0, !PT ;  /* 0xfffffffc09097812 */ /* 0x000fe200078ec0ff */
[----:B------:R-:W-:Y:S01]  /*08d0*/  VOTEU.ALL UP0, P0 ;  /* 0x00000000003f7886 */ /* 0x000fe20000000000 */
[----:B------:R-:W-:Y:S01]  /*08e0*/  LOP3.LUT P0, RZ, R6, 0x7, RZ, 0xc0, !PT ;  /* 0x0000000706ff7812 */ /* 0x000fe2000780c0ff */
[----:B------:R-:W-:Y:S02]  /*08f0*/  VIADD R6, R5, 0xffffffff ;  /* 0xffffffff05067836 */ /* 0x000fe40000000000 */
[----:B------:R-:W-:Y:S01]  /*0900*/  IMAD.IADD R0, R2, 0x1, -R9 ;  /* 0x0000000102007824 */ /* 0x000fe200078e0a09 */
[----:B------:R-:W-:-:S02]  /*0910*/  ISETP.LT.U32.AND P0, PT, R22, 0x8, !P0 ;  /* 0x000000081600780c */ /* 0x000fc40004701070 */
[----:B------:R-:W-:Y:S01]  /*0920*/  @P4 SHF.R.S32.HI R9, RZ, 0x1f, R22 ;  /* 0x0000001fff094819 */ /* 0x000fe20000011416 */
[----:B--2---:R-:W-:Y:S01]  /*0930*/  IMAD.MOV R21, RZ, RZ, -R10 ;  /* 0x000000ffff157224 */ /* 0x004fe200078e0a0a */
[C---:B------:R-:W-:Y:S01]  /*0940*/  ISETP.NE.AND P1, PT, R0.reuse, 0x3, PT ;  /* 0x000000030000780c */ /* 0x040fe20003f25270 */
[----:B------:R-:W1:Y:S02]  /*0950*/  FENCE.VIEW.ASYNC.S ;  /* 0x00000000000073c6 */ /* 0x000e640000000000 */
[----:B-1----:R1:W2:Y:S01]  /*0960*/  @!UP0 SYNCS.EXCH.64 URZ, [UR6+0x170], UR4 ;  /* 0x00017004063f85b2 */ /* 0x0022a20008000100 */
[----:B------:R-:W-:Y:S01]  /*0970*/  @P4 LEA.HI R9, R9, R22, RZ, 0x2 ;  /* 0x0000001609094211 */ /* 0x000fe200078f10ff */
[----:B0-----:R-:W-:Y:S01]  /*0980*/  IMAD R2, R7, R21, R4 ;  /* 0x0000001507027224 */ /* 0x001fe200078e0204 */
[----:B------:R-:W-:Y:S02]  /*0990*/  ISETP.EQ.OR P1, PT, R0, RZ, !P1 ;  /* 0x000000ff0000720c */ /* 0x000fe40004f22670 */
[----:B------:R-:W-:-:S02]  /*09a0*/  @P4 SHF.R.S32.HI R9, RZ, 0x2, R9 ;  /* 0x00000002ff094819 */ /* 0x000fc40000011409 */
[----:B------:R-:W-:Y:S02]  /*09b0*/  ISETP.EQ.AND P1, PT, R5, RZ, P1 ;  /* 0x000000ff0500720c */ /* 0x000fe40000f22270 */
[----:B------:R-:W-:Y:S02]  /*09c0*/  @P4 ISETP.NE.AND P5, PT, R9, R2, PT ;  /* 0x000000020900420c */ /* 0x000fe40003fa5270 */
[----:B------:R-:W-:Y:S02]  /*09d0*/  ISETP.GE.U32.AND P6, PT, R6, 0x2, PT ;  /* 0x000000020600780c */ /* 0x000fe40003fc6070 */
[----:B------:R-:W-:Y:S02]  /*09e0*/  SEL R2, RZ, 0x1, !P0 ;  /* 0x00000001ff027807 */ /* 0x000fe40004000000 */
[----:B------:R-:W-:Y:S01]  /*09f0*/  @P4 SEL R23, RZ, 0x1, P5 ;  /* 0x00000001ff174807 */ /* 0x000fe20002800000 */
[----:B------:R1:W0:Y:S01]  /*0a00*/  @!UP1 SYNCS.EXCH.64 URZ, [UR6+0x178], UR4 ;  /* 0x00017804063f95b2 */ /* 0x0002220008000100 */
[----:B------:R-:W-:Y:S01]  /*0a10*/  SEL R19, RZ, 0x1, !P1 ;  /* 0x00000001ff137807 */ /* 0x000fe20004800000 */
[----:B------:R-:W-:Y:S01]  /*0a20*/  NOP ;  /* 0x0000000000007918 */ /* 0x000fe20000000000 */
[----:B------:R-:W-:-:S02]  /*0a30*/  LOP3.LUT R23, R23, R2, RZ, 0xc0, !PT ;  /* 0x0000000217177212 */ /* 0x000fc400078ec0ff */
[----:B------:R-:W-:Y:S01]  /*0a40*/  SEL R19, R19, 0x2, P6 ;  /* 0x0000000213137807 */ /* 0x000fe20003000000 */
[----:B-12---:R-:W-:Y:S06]  /*0a50*/  @!P2 BRA `(.L_x_4) ;  /* 0x000000000008a947 */ /* 0x006fec0003800000 */
[----:B0-----:R-:W-:Y:S01]  /*0a60*/  UCGABAR_ARV ;  /* 0x00000000000079c7 */ /* 0x001fe20008000000 */
[----:B------:R-:W-:Y:S05]  /*0a70*/  BRA `(.L_x_5) ;  /* 0x0000000000047947 */ /* 0x000fea0003800000 */
.L_x_4:
[----:B0-----:R-:W-:Y:S01]  /*0a80*/  NOP ;  /* 0x0000000000007918 */ /* 0x001fe20000000000 */
.L_x_5:
[----:B------:R-:W0:Y:S01]  /*0a90*/  LDC R2, c[0x0][0x65c] ;  /* 0x00019700ff027b82 */ /* 0x000e220000000800 */
[----:B------:R-:W-:Y:S02]  /*0aa0*/  IMAD.U32 R8, RZ, RZ, UR8 ;  /* 0x00000008ff087e24 */ /* 0x000fe4000f8e00ff */
[----:B------:R-:W-:Y:S01]  /*0ab0*/  IMAD.MOV.U32 R9, RZ, RZ, RZ ;  /* 0x000000ffff097224 */ /* 0x000fe200078e00ff */
[----:B0-----:R-:W-:-:S04]  /*0ac0*/  ISETP.NE.AND P1, PT, R2, 0x1, PT ;  /* 0x000000010200780c */ /* 0x001fc80003f25270 */
[----:B------:R-:W-:-:S09]  /*0ad0*/  P2R R5, PR, RZ, 0x2 ;  /* 0x00000002ff057803 */ /* 0x000fd20000000000 */
[----:B------:R-:W0:Y:S01]  /*0ae0*/  @P1 LDC R17, c[0x0][0x10] ;  /* 0x00000400ff111b82 */ /* 0x000e220000000800 */
[----:B------:R-:W-:Y:S02]  /*0af0*/  @P1 IMAD.MOV.U32 R5, RZ, RZ, RZ ;  /* 0x000000ffff051224 */ /* 0x000fe400078e00ff */
[----:B------:R-:W-:-:S05]  /*0b00*/  @P1 IMAD.MOV.U32 R13, RZ, RZ, RZ ;  /* 0x000000ffff0d1224 */ /* 0x000fca00078e00ff */
[----:B------:R-:W1:Y:S01]  /*0b10*/  @!P1 LDC R11, c[0x0][0xc] ;  /* 0x00000300ff0b9b82 */ /* 0x000e620000000800 */
[----:B0-----:R-:W-:-:S04]  /*0b20*/  @P1 IMAD.WIDE.U32 R16, R17, UR8, R4 ;  /* 0x0000000811101c25 */ /* 0x001fc8000f8e0004 */
[----:B------:R-:W-:Y:S02]  /*0b30*/  @P1 IMAD.IADD R17, R17, 0x1, R13 ;  /* 0x0000000111111824 */ /* 0x000fe400078e020d */
[----:B-1----:R-:W-:-:S04]  /*0b40*/  @!P1 IMAD.WIDE.U32 R8, R4, R11, R8 ;  /* 0x0000000b04089225 */ /* 0x002fc800078e0008 */
[----:B------:R-:W-:Y:S02]  /*0b50*/  @!P1 IMAD.MOV.U32 R16, RZ, RZ, R8 ;  /* 0x000000ffff109224 */ /* 0x000fe400078e0008 */
[----:B------:R-:W-:Y:S01]  /*0b60*/  @!P1 IMAD.MOV.U32 R17, RZ, RZ, R9 ;  /* 0x000000ffff119224 */ /* 0x000fe200078e0009 */
[----:B------:R-:W-:Y:S06]  /*0b70*/  @!P2 BRA `(.L_x_6) ;  /* 0x00000000000ca947 */ /* 0x000fec0003800000 */
[----:B------:R-:W-:Y:S01]  /*0b80*/  UCGABAR_WAIT ;  /* 0x0000000000007dc7 */ /* 0x000fe20008000000 */
[----:B------:R-:W-:Y:S01]  /*0b90*/  CCTL.IVALL ;  /* 0x00000000ff00798f */ /* 0x000fe20002000000 */
[----:B------:R-:W-:Y:S05]  /*0ba0*/  BRA `(.L_x_7) ;  /* 0x0000000000047947 */ /* 0x000fea0003800000 */
.L_x_6:
[----:B------:R-:W-:Y:S06]  /*0bb0*/  BAR.SYNC.DEFER_BLOCKING 0x0 ;  /* 0x0000000000007b1d */ /* 0x000fec0000010000 */
.L_x_7:
[----:B------:R-:W-:Y:S05]  /*0bc0*/  @!P3 BRA `(.L_x_8) ;  /* 0x0000004c00e4b947 */ /* 0x000fea0003800000 */
[----:B------:R-:W-:-:S13]  /*0bd0*/  ISETP.GT.U32.AND P0, PT, R6, 0x1, PT ;  /* 0x000000010600780c */ /* 0x000fda0003f04070 */
[----:B------:R-:W-:Y:S05]  /*0be0*/  @P0 EXIT ;  /* 0x000000000000094d */ /* 0x000fea0003800000 */
[----:B------:R-:W-:Y:S01]  /*0bf0*/  ULDC.64 UR4, c[0x0][0x650] ;  /* 0x0001940000047ab9 */ /* 0x000fe20000000a00 */
[----:B------:R-:W-:Y:S01]  /*0c00*/  PRMT R0, RZ, 0x7610, R0 ;  /* 0x00007610ff007816 */ /* 0x000fe20000000000 */
[----:B------:R-:W-:Y:S01]  /*0c10*/  IMAD.MOV.U32 R92, RZ, RZ, -0x1 ;  /* 0xffffffffff5c7424 */ /* 0x000fe200078e00ff */
[----:B------:R-:W-:Y:S01]  /*0c20*/  ISETP.GE.U32.AND P0, PT, R16, UR4, PT ;  /* 0x0000000410007c0c */ /* 0x000fe2000bf06070 */
[----:B------:R-:W-:Y:S02]  /*0c30*/  IMAD.MOV.U32 R93, RZ, RZ, -0x1 ;  /* 0xffffffffff5d7424 */ /* 0x000fe400078e00ff */
[----:B------:R-:W-:Y:S01]  /*0c40*/  IMAD.MOV.U32 R88, RZ, RZ, -0x1 ;  /* 0xffffffffff587424 */ /* 0x000fe200078e00ff */
[----:B------:R-:W-:-:S13]  /*0c50*/  ISETP.GE.U32.AND.EX P0, PT, R17, UR5, PT, P0 ;  /* 0x0000000511007c0c */ /* 0x000fda000bf06100 */
[----:B------:R-:W-:Y:S05]  /*0c60*/  @P0 BRA `(.L_x_9) ;  /* 0x0000000400280947 */ /* 0x000fea0003800000 */
[----:B------:R-:W0:Y:S01]  /*0c70*/  LDC.64 R24, c[0x0][0x628] ;  /* 0x00018a00ff187b82 */ /* 0x000e220000000a00 */
[----:B------:R-:W-:Y:S02]  /*0c80*/  IMAD.MOV.U32 R8, RZ, RZ, R16 ;  /* 0x000000ffff087224 */ /* 0x000fe400078e0010 */
[----:B------:R-:W-:-:S05]  /*0c90*/  IMAD.MOV.U32 R9, RZ, RZ, R17 ;  /* 0x000000ffff097224 */ /* 0x000fca00078e0011 */
[----:B------:R-:W1:Y:S08]  /*0ca0*/  LDC R0, c[0x0][0x630] ;  /* 0x00018c00ff007b82 */ /* 0x000e700000000800 */
[----:B------:R-:W2:Y:S01]  /*0cb0*/  LDC.64 R26, c[0x0][0x620] ;  /* 0x00018800ff1a7b82 */ /* 0x000ea20000000a00 */
[----:B0-----:R-:W-:-:S04]  /*0cc0*/  ISETP.NE.U32.AND P0, PT, R24, RZ, PT ;  /* 0x000000ff1800720c */ /* 0x001fc80003f05070 */
[----:B------:R-:W-:-:S13]  /*0cd0*/  ISETP.NE.AND.EX P0, PT, R25, RZ, PT, P0 ;  /* 0x000000ff1900720c */ /* 0x000fda0003f05300 */
[----:B-12---:R-:W-:Y:S05]  /*0ce0*/  @!P0 BRA `(.L_x_10) ;  /* 0x0000000000288947 */ /* 0x006fea0003800000 */
[----:B------:R-:W0:Y:S02]  /*0cf0*/  LDC R13, c[0x0][0x634] ;  /* 0x00018d00ff0d7b82 */ /* 0x000e240000000800 */
[----:B0-----:R-:W-:-:S05]  /*0d00*/  IADD3 R13, P0, R16, R13, RZ ;  /* 0x0000000d100d7210 */ /* 0x001fca0007f1e0ff */
[----:B------:R-:W-:-:S04]  /*0d10*/  IMAD.X R15, RZ, RZ, R17, P0 ;  /* 0x000000ffff0f7224 */ /* 0x000fc800000e0611 */
[----:B------:R-:W-:-:S04]  /*0d20*/  IMAD.WIDE.U32 R8, R15, R24, RZ ;  /* 0x000000180f087225 */ /* 0x000fc800078e00ff */
[----:B------:R-:W-:-:S04]  /*0d30*/  IMAD.WIDE.U32 R10, P0, R13, R25, R8 ;  /* 0x000000190d0a7225 */ /* 0x000fc80007800008 */
[----:B------:R-:W-:-:S04]  /*0d40*/  IMAD.WIDE.U32 R8, R13, R24, RZ ;  /* 0x000000180d087225 */ /* 0x000fc800078e00ff */
[----:B------:R-:W-:Y:S01]  /*0d50*/  IMAD.X R13, RZ, RZ, RZ, P0 ;  /* 0x000000ffff0d7224 */ /* 0x000fe200000e06ff */
[----:B------:R-:W-:Y:S01]  /*0d60*/  IADD3 RZ, P0, R9, R10, RZ ;  /* 0x0000000a09ff7210 */ /* 0x000fe20007f1e0ff */
[----:B------:R-:W-:-:S04]  /*0d70*/  IMAD.MOV.U32 R12, RZ, RZ, R11 ;  /* 0x000000ffff0c7224 */ /* 0x000fc800078e000b */
[----:B------:R-:W-:-:S08]  /*0d80*/  IMAD.WIDE.U32.X R8, R15, R25, R12, P0 ;  /* 0x000000190f087225 */ /* 0x000fd000000e040c */
.L_x_10:
[----:B------:R-:W0:Y:S01]  /*0d90*/  LDC.64 R24, c[0x0][0x640] ;  /* 0x00019000ff187b82 */ /* 0x000e220000000a00 */
[-CC-:B------:R-:W-:Y:S01]  /*0da0*/  SHF.R.U64 R88, R8, R0.reuse, R9.reuse ;  /* 0x0000000008587219 */ /* 0x180fe20000001209 */
[----:B------:R-:W-:Y:S01]  /*0db0*/  IMAD R30, R7, R21, R4 ;  /* 0x00000015071e7224 */ /* 0x000fe200078e0204 */
[----:B------:R-:W-:Y:S01]  /*0dc0*/  SHF.R.U32.HI R0, RZ, R0, R9 ;  /* 0x00000000ff007219 */ /* 0x000fe20000011609 */
[----:B------:R-:W-:Y:S01]  /*0dd0*/  IMAD.MOV.U32 R21, RZ, RZ, 0x1 ;  /* 0x00000001ff157424 */ /* 0x000fe200078e00ff */
[----:B------:R-:W-:-:S03]  /*0de0*/  IADD3 R5, P0, RZ, -R88, RZ ;  /* 0x80000058ff057210 */ /* 0x000fc60007f1e0ff */
[----:B------:R-:W1:Y:S02]  /*0df0*/  LDC R6, c[0x0][0x618] ;  /* 0x00018600ff067b82 */ /* 0x000e640000000800 */
[----:B------:R-:W-:-:S04]  /*0e00*/  IMAD.X R9, RZ, RZ, ~R0, P0 ;  /* 0x000000ffff097224 */ /* 0x000fc800000e0e00 */
[-C--:B------:R-:W-:Y:S02]  /*0e10*/  IMAD R0, R9, R26.reuse, RZ ;  /* 0x0000001a09007224 */ /* 0x080fe400078e02ff */
[----:B------:R-:W2:Y:S01]  /*0e20*/  LDC R11, c[0x0][0x608] ;  /* 0x00018200ff0b7b82 */ /* 0x000ea20000000800 */
[----:B------:R-:W-:-:S04]  /*0e30*/  IMAD.WIDE.U32 R8, R5, R26, R16 ;  /* 0x0000001a05087225 */ /* 0x000fc800078e0010 */
[----:B------:R-:W-:-:S03]  /*0e40*/  IMAD R5, R5, R27, R0 ;  /* 0x0000001b05057224 */ /* 0x000fc600078e0200 */
[----:B------:R-:W3:Y:S01]  /*0e50*/  LDC R12, c[0x0][0x658] ;  /* 0x00019600ff0c7b82 */ /* 0x000ee20000000800 */
[----:B0-----:R-:W-:Y:S01]  /*0e60*/  ISETP.NE.U32.AND P0, PT, R24, RZ, PT ;  /* 0x000000ff1800720c */ /* 0x001fe20003f05070 */
[----:B------:R-:W-:Y:S02]  /*0e70*/  IMAD.IADD R5, R9, 0x1, R5 ;  /* 0x0000000109057824 */ /* 0x000fe400078e0205 */
[----:B------:R-:W-:Y:S01]  /*0e80*/  IMAD.MOV.U32 R9, RZ, RZ, -0x1 ;  /* 0xffffffffff097424 */ /* 0x000fe200078e00ff */
[----:B------:R-:W-:-:S03]  /*0e90*/  ISETP.NE.AND.EX P0, PT, R25, RZ, PT, P0 ;  /* 0x000000ff1900720c */ /* 0x000fc60003f05300 */
[----:B------:R-:W0:Y:S01]  /*0ea0*/  LDC R15, c[0x0][0x600] ;  /* 0x00018000ff0f7b82 */ /* 0x000e220000000800 */
[-CC-:B-1----:R-:W-:Y:S02]  /*0eb0*/  SHF.R.U64 R13, R8, R6.reuse, R5.reuse ;  /* 0x00000006080d7219 */ /* 0x182fe40000001205 */
[----:B------:R-:W-:-:S05]  /*0ec0*/  SHF.R.U32.HI R0, RZ, R6, R5 ;  /* 0x00000006ff007219 */ /* 0x000fca0000011605 */
[----:B------:R-:W1:Y:S01]  /*0ed0*/  LDC R14, c[0x0][0x648] ;  /* 0x00019200ff0e7b82 */ /* 0x000e620000000800 */
[-CC-:B--2---:R-:W-:Y:S02]  /*0ee0*/  SHF.R.U64 R27, R13, R11.reuse, R0.reuse ;  /* 0x0000000b0d1b7219 */ /* 0x184fe40000001200 */
[----:B------:R-:W-:-:S05]  /*0ef0*/  SHF.R.U32.HI R5, RZ, R11, R0 ;  /* 0x0000000bff057219 */ /* 0x000fca0000011600 */
[----:B------:R-:W2:Y:S01]  /*0f00*/  LDC R20, c[0x0][0x638] ;  /* 0x00018e00ff147b82 */ /* 0x000ea20000000800 */
[-CC-:B---3--:R-:W-:Y:S02]  /*0f10*/  SHF.R.U64 R28, R27, R12.reuse, R5.reuse ;  /* 0x0000000c1b1c7219 */ /* 0x188fe40000001205 */
[-C--:B------:R-:W-:Y:S02]  /*0f20*/  SHF.L.U32 R0, R9, R12.reuse, RZ ;  /* 0x0000000c09007219 */ /* 0x080fe400000006ff */
[----:B------:R-:W-:Y:S01]  /*0f30*/  SHF.R.U32.HI R5, RZ, R12, R5 ;  /* 0x0000000cff057219 */ /* 0x000fe20000011605 */
[----:B------:R-:W-:Y:S01]  /*0f40*/  IMAD.MOV.U32 R4, RZ, RZ, R28 ;  /* 0x000000ffff047224 */ /* 0x000fe200078e001c */
[----:B------:R-:W-:Y:S01]  /*0f50*/  LOP3.LUT R10, RZ, R0, RZ, 0x33, !PT ;  /* 0x00000000ff0a7212 */ /* 0x000fe200078e33ff */
[----:B------:R-:W3:Y:S01]  /*0f60*/  LDC R26, c[0x0][0x610] ;  /* 0x00018400ff1a7b82 */ /* 0x000ee20000000800 */
[----:B------:R-:W-:Y:S05]  /*0f70*/  @!P0 BRA `(.L_x_11) ;  /* 0x0000000000288947 */ /* 0x000fea0003800000 */
[----:B------:R-:W4:Y:S02]  /*0f80*/  LDC R9, c[0x0][0x64c] ;  /* 0x00019300ff097b82 */ /* 0x000f240000000800 */
[----:B----4-:R-:W-:-:S05]  /*0f90*/  IADD3 R9, P0, R28, R9, RZ ;  /* 0x000000091c097210 */ /* 0x010fca0007f1e0ff */
        /* <DEDUP_REMOVED lines=8> */
.L_x_11:
[----:B-1----:R-:W-:Y:S01]  /*1020*/  SHF.R.U64 R4, R4, R14, R5 ;  /* 0x0000000e04047219 */ /* 0x002fe20000001205 */
[----:B0-----:R-:W-:Y:S01]  /*1030*/  VIADD R6, R15, 0xffffffff ;  /* 0xffffffff0f067836 */ /* 0x001fe20000000000 */
[----:B------:R-:W-:Y:S02]  /*1040*/  SHF.L.U32 R0, R21, R12, RZ ;  /* 0x0000000c15007219 */ /* 0x000fe400000006ff */
[----:B------:R-:W-:Y:S01]  /*1050*/  LOP3.LUT R5, R27, R10, RZ, 0xc0, !PT ;  /* 0x0000000a1b057212 */ /* 0x000fe200078ec0ff */
[----:B------:R-:W-:Y:S01]  /*1060*/  IMAD.MOV R7, RZ, RZ, -R4 ;  /* 0x000000ffff077224 */ /* 0x000fe200078e0a04 */
[----:B------:R-:W-:Y:S02]  /*1070*/  SEL R3, R3, R30, !P1 ;  /* 0x0000001e03037207 */ /* 0x000fe40004800000 */
[----:B------:R-:W-:Y:S01]  /*1080*/  LOP3.LUT R6, R13, R6, RZ, 0xc0, !PT ;  /* 0x000000060d067212 */ /* 0x000fe200078ec0ff */
[----:B------:R-:W-:Y:S02]  /*1090*/  IMAD R4, R0, R4, R5 ;  /* 0x0000000400047224 */ /* 0x000fe400078e0205 */
[----:B--2---:R-:W-:-:S02]  /*10a0*/  IMAD R0, R7, R20, R28 ;  /* 0x0000001407007224 */ /* 0x004fc400078e021c */
[----:B---3--:R-:W-:Y:S02]  /*10b0*/  IMAD R3, R4, R26, R3 ;  /* 0x0000001a04037224 */ /* 0x008fe400078e0203 */
[----:B------:R-:W-:Y:S02]  /*10c0*/  IMAD R92, R0, R15, R6 ;  /* 0x0000000f005c7224 */ /* 0x000fe400078e0206 */
[----:B------:R-:W-:-:S03]  /*10d0*/  IMAD.MOV.U32 R4, RZ, RZ, 0x1 ;  /* 0x00000001ff047424 */ /* 0x000fc600078e00ff */
[----:B------:R-:W-:Y:S02]  /*10e0*/  SEL R93, R92, R3, !P1 ;  /* 0x000000035c5d7207 */ /* 0x000fe40004800000 */
[----:B------:R-:W-:Y:S02]  /*10f0*/  PRMT R0, R4, 0x7610, R0 ;  /* 0x0000761004007816 */ /* 0x000fe40000000000 */
[----:B------:R-:W-:-:S07]  /*1100*/  SEL R92, R3, R92, !P1 ;  /* 0x0000005c035c7207 */ /* 0x000fce0004800000 */
.L_x_9:
[----:B------:R-:W-:-:S08]  /*1110*/  NOP ;  /* 0x0000000000007918 */ /* 0x000fd00000000000 */
[----:B------:R-:W0:Y:S02]  /*1120*/  USETMAXREG.TRY_ALLOC.CTAPOOL UP0, 0xe8 ;  /* 0x000000e8000079c8 */ /* 0x000e240008000600 */
[----:B0-----:R-:W-:-:S13]  /*1130*/  PLOP3.LUT P0, PT, PT, PT, UP0, 0x80, 0x0 ;  /* 0x000000000000781c */ /* 0x001fda0003f0f008 */
[----:B------:R-:W-:Y:S05]  /*1140*/  @!P0 BRA `(.L_x_9) ;  /* 0xfffffffc00f08947 */ /* 0x000fea000383ffff */
[----:B------:R-:W-:Y:S01]  /*1150*/  ULDC.64 UR4, c[0x0][0x598] ;  /* 0x0001660000047ab9 */ /* 0x000fe20000000a00 */
[----:B------:R-:W-:Y:S01]  /*1160*/  ULDC.64 UR36, c[0x0][0x208] ;  /* 0x0000820000247ab9 */ /* 0x000fe20000000a00 */
[----:B------:R-:W-:-:S04]  /*1170*/  ISETP.NE.U32.AND P0, PT, RZ, UR4, PT ;  /* 0x00000004ff007c0c */ /* 0x000fc8000bf05070 */
[----:B------:R-:W-:-:S13]  /*1180*/  ISETP.NE.AND.EX P0, PT, RZ, UR5, PT, P0 ;  /* 0x00000005ff007c0c */ /* 0x000fda000bf05300 */
[----:B------:R-:W-:Y:S05]  /*1190*/  @!P0 BRA `(.L_x_12) ;  /* 0x00000000001c8947 */ /* 0x000fea0003800000 */
[----:B------:R-:W0:Y:S02]  /*11a0*/  LDC.64 R4, c[0x0][0x598] ;  /* 0x00016600ff047b82 */ /* 0x000e240000000a00 */
[----:B0-----:R-:W2:Y:S02]  /*11b0*/  LDG.E.64 R4, desc[UR36][R4.64] ;  /* 0x0000002404047981 */ /* 0x001ea4000c1e1b00 */
[----:B--2---:R-:W-:-:S04]  /*11c0*/  ISETP.NE.U32.AND P0, PT, R4, RZ, PT ;  /* 0x000000ff0400720c */ /* 0x004fc80003f05070 */
[----:B------:R-:W-:-:S13]  /*11d0*/  ISETP.NE.AND.EX P0, PT, R5, RZ, PT, P0 ;  /* 0x000000ff0500720c */ /* 0x000fda0003f05300 */
[----:B------:R-:W-:Y:S05]  /*11e0*/  @!P0 BRA `(.L_x_12) ;  /* 0x0000000000088947 */ /* 0x000fea0003800000 */
[----:B------:R0:W5:Y:S01]  /*11f0*/  LD.E R89, desc[UR36][R4.64] ;  /* 0x0000002404597980 */ /* 0x000162000c101900 */
[----:B------:R-:W-:Y:S05]  /*1200*/  BRA `(.L_x_13) ;  /* 0x0000000000247947 */ /* 0x000fea0003800000 */
.L_x_12:
[----:B------:R-:W-:Y:S02]  /*1210*/  ULDC.64 UR4, c[0x0][0x588] ;  /* 0x0001620000047ab9 */ /* 0x000fe40000000a00 */
[----:B------:R-:W-:-:S04]  /*1220*/  ISETP.NE.U32.AND P0, PT, RZ, UR4, PT ;  /* 0x00000004ff007c0c */ /* 0x000fc8000bf05070 */
[----:B------:R-:W-:-:S13]  /*1230*/  ISETP.NE.AND.EX P0, PT, RZ, UR5, PT, P0 ;  /* 0x00000005ff007c0c */ /* 0x000fda000bf05300 */
[----:B------:R-:W-:Y:S05]  /*1240*/  @!P0 BRA `(.L_x_14) ;  /* 0x00000000000c8947 */ /* 0x000fea0003800000 */
[----:B------:R-:W0:Y:S02]  /*1250*/  LDC.64 R4, c[0x0][0x588] ;  /* 0x00016200ff047b82 */ /* 0x000e240000000a00 */
[----:B0-----:R1:W5:Y:S01]  /*1260*/  LDG.E R89, desc[UR36][R4.64] ;  /* 0x0000002404597981 */ /* 0x001362000c1e1900 */
[----:B------:R-:W-:Y:S05]  /*1270*/  BRA `(.L_x_13) ;  /* 0x0000000000087947 */ /* 0x000fea0003800000 */
.L_x_14:
[----:B------:R-:W-:Y:S02]  /*1280*/  ULDC UR4, c[0x0][0x580] ;  /* 0x0001600000047ab9 */ /* 0x000fe40000000800 */
[----:B------:R-:W-:-:S07]  /*1290*/  IMAD.U32 R89, RZ, RZ, UR4 ;  /* 0x00000004ff597e24 */ /* 0x000fce000f8e00ff */
.L_x_13:
[----:B------:R-:W-:Y:S02]  /*12a0*/  ULDC.64 UR4, c[0x0][0x5a0] ;  /* 0x0001680000047ab9 */ /* 0x000fe40000000a00 */
[----:B------:R-:W-:-:S04]  /*12b0*/  ISETP.NE.U32.AND P0, PT, RZ, UR4, PT ;  /* 0x00000004ff007c0c */ /* 0x000fc8000bf05070 */
[----:B------:R-:W-:-:S13]  /*12c0*/  ISETP.NE.AND.EX P0, PT, RZ, UR5, PT, P0 ;  /* 0x00000005ff007c0c */ /* 0x000fda000bf05300 */
[----:B------:R-:W-:Y:S05]  /*12d0*/  @!P0 BRA `(.L_x_15) ;  /* 0x00000000001c8947 */ /* 0x000fea0003800000 */
[----:B01----:R-:W0:Y:S02]  /*12e0*/  LDC.64 R4, c[0x0][0x5a0] ;  /* 0x00016800ff047b82 */ /* 0x003e240000000a00 */
[----:B0-----:R-:W2:Y:S02]  /*12f0*/  LDG.E.64 R4, desc[UR36][R4.64] ;  /* 0x0000002404047981 */ /* 0x001ea4000c1e1b00 */
[----:B--2---:R-:W-:-:S04]  /*1300*/  ISETP.NE.U32.AND P0, PT, R4, RZ, PT ;  /* 0x000000ff0400720c */ /* 0x004fc80003f05070 */
[----:B------:R-:W-:-:S13]  /*1310*/  ISETP.NE.AND.EX P0, PT, R5, RZ, PT, P0 ;  /* 0x000000ff0500720c */ /* 0x000fda0003f05300 */
[----:B------:R-:W-:Y:S05]  /*1320*/  @!P0 BRA `(.L_x_15) ;  /* 0x0000000000088947 */ /* 0x000fea0003800000 */
[----:B------:R0:W5:Y:S01]  /*1330*/  LD.E R90, desc[UR36][R4.64] ;  /* 0x00000024045a7980 */ /* 0x000162000c101900 */
[----:B------:R-:W-:Y:S05]  /*1340*/  BRA `(.L_x_16) ;  /* 0x0000000000247947 */ /* 0x000fea0003800000 */
.L_x_15:
[----:B------:R-:W-:Y:S02]  /*1350*/  ULDC.64 UR4, c[0x0][0x590] ;  /* 0x0001640000047ab9 */ /* 0x000fe40000000a00 */
[----:B------:R-:W-:-:S04]  /*1360*/  ISETP.NE.U32.AND P0, PT, RZ, UR4, PT ;  /* 0x00000004ff007c0c */ /* 0x000fc8000bf05070 */
[----:B------:R-:W-:-:S13]  /*1370*/  ISETP.NE.AND.EX P0, PT, RZ, UR5, PT, P0 ;  /* 0x00000005ff007c0c */ /* 0x000fda000bf05300 */
[----:B------:R-:W-:Y:S05]  /*1380*/  @!P0 BRA `(.L_x_17) ;  /* 0x00000000000c8947 */ /* 0x000fea0003800000 */
[----:B------:R-:W2:Y:S02]  /*1390*/  LDC.64 R90, c[0x0][0x590] ;  /* 0x00016400ff5a7b82 */ /* 0x000ea40000000a00 */
[----:B--2---:R2:W5:Y:S01]  /*13a0*/  LDG.E R90, desc[UR36][R90.64] ;  /* 0x000000245a5a7981 */ /* 0x004562000c1e1900 */
[----:B------:R-:W-:Y:S05]  /*13b0*/  BRA `(.L_x_16) ;  /* 0x0000000000087947 */ /* 0x000fea0003800000 */
.L_x_17:
[----:B------:R-:W-:Y:S02]  /*13c0*/  ULDC UR4, c[0x0][0x584] ;  /* 0x0001610000047ab9 */ /* 0x000fe40000000800 */
[----:B------:R-:W-:-:S07]  /*13d0*/  IMAD.U32 R90, RZ, RZ, UR4 ;  /* 0x00000004ff5a7e24 */ /* 0x000fce000f8e00ff */
.L_x_16:
[----:B------:R-:W-:-:S13]  /*13e0*/  LOP3.LUT P0, RZ, R0, 0xff, RZ, 0xc0, !PT ;  /* 0x000000ff00ff7812 */ /* 0x000fda000780c0ff */
[----:B------:R-:W-:Y:S05]  /*13f0*/  @!P0 EXIT ;  /* 0x000000000000894d */ /* 0x000fea0003800000 */
[----:B------:R-:W-:Y:S01]  /*1400*/  ULDC UR4, c[0x0][0x28c] ;  /* 0x0000a30000047ab9 */ /* 0x000fe20000000800 */
[----:B------:R-:W-:Y:S01]  /*1410*/  UMOV UR38, URZ ;  /* 0x0000003f00267c82 */ /* 0x000fe20008000000 */
[----:B------:R-:W-:Y:S01]  /*1420*/  UIADD3 UR4, UR4, 0x1f, URZ ;  /* 0x0000001f04047890 */ /* 0x000fe2000fffe03f */
[----:B------:R-:W-:-:S03]  /*1430*/  UMOV UR39, URZ ;  /* 0x0000003f00277c82 */ /* 0x000fc60008000000 */
[----:B------:R-:W-:-:S04]  /*1440*/  USHF.R.S32.HI UR5, URZ, 0x1f, UR4 ;  /* 0x0000001f3f057899 */ /* 0x000fc80008011404 */
[----:B------:R-:W-:-:S04]  /*1450*/  ULEA.HI UR5, UR5, UR4, URZ, 0x5 ;  /* 0x0000000405057291 */ /* 0x000fc8000f8f283f */
[----:B------:R-:W-:-:S12]  /*1460*/  USHF.R.S32.HI UR40, URZ, 0x5, UR5 ;  /* 0x000000053f287899 */ /* 0x000fd80008011405 */
.L_x_169:
[----:B------:R-:W-:Y:S01]  /*1470*/  LOP3.LUT R0, R18, 0x80, RZ, 0xc0, !PT ;  /* 0x0000008012007812 */ /* 0x000fe200078ec0ff */
[----:B------:R-:W3:Y:S01]  /*1480*/  S2UR UR7, SR_CgaCtaId ;  /* 0x00000000000779c3 */ /* 0x000ee20000008800 */
[----:B------:R-:W-:Y:S02]  /*1490*/  UMOV UR6, 0x400 ;  /* 0x0000040000067882 */ /* 0x000fe40000000000 */
[----:B------:R-:W-:-:S06]  /*14a0*/  SHF.R.U32.HI R0, RZ, 0x7, R0 ;  /* 0x00000007ff007819 */ /* 0x000fcc0000011600 */
[----:B----4-:R-:W4:Y:S01]  /*14b0*/  SHFL.IDX PT, R0, R0, RZ, 0x1f ;  /* 0x00001fff00007589 */ /* 0x010f2200000e0000 */
[----:B---3--:R-:W-:Y:S01]  /*14c0*/  ULEA UR6, UR7, UR6, 0x18 ;  /* 0x0000000607067291 */ /* 0x008fe2000f8ec03f */
[----:B----4-:R-:W-:-:S13]  /*14d0*/  R2UR UR4, R0 ;  /* 0x00000000000472ca */ /* 0x010fda00000e0000 */
[----:B------:R-:W-:-:S04]  /*14e0*/  ULEA.HI UR5, UR4, UR4, URZ, 0x1 ;  /* 0x0000000404057291 */ /* 0x000fc8000f8f083f */
[----:B------:R-:W-:-:S04]  /*14f0*/  ULOP3.LUT UR5, UR5, 0x1ffffe, URZ, 0xc0, !UPT ;  /* 0x001ffffe05057892 */ /* 0x000fc8000f8ec03f */
[----:B------:R-:W-:-:S03]  /*1500*/  UIADD3 UR5, UR4, -UR5, URZ ;  /* 0x8000000504057290 */ /* 0x000fc6000fffe03f */
[----:B------:R-:W-:Y:S01]  /*1510*/  ULDC UR4, c[0x0][0x28c] ;  /* 0x0000a30000047ab9 */ /* 0x000fe20000000800 */
[----:B------:R-:W-:Y:S01]  /*1520*/  ULEA UR5, UR5, UR6, 0xb ;  /* 0x0000000605057291 */ /* 0x000fe2000f8e583f */
[----:B------:R-:W-:-:S03]  /*1530*/  ISETP.LT.AND P0, PT, RZ, UR4, PT ;  /* 0x00000004ff007c0c */ /* 0x000fc6000bf01270 */
[----:B------:R-:W-:-:S04]  /*1540*/  UIADD3 UR5, UR5, 0x280, URZ ;  /* 0x0000028005057890 */ /* 0x000fc8000fffe03f */
[----:B------:R-:W-:-:S04]  /*1550*/  USHF.R.U32.HI UR5, URZ, 0x4, UR5 ;  /* 0x000000043f057899 */ /* 0x000fc80008011605 */
[----:B------:R-:W-:-:S04]  /*1560*/  ULOP3.LUT UR5, UR5, 0x3fff, URZ, 0xc0, !UPT ;  /* 0x00003fff05057892 */ /* 0x000fc8000f8ec03f */
[----:B------:R-:W-:Y:S01]  /*1570*/  ULOP3.LUT UR41, UR5, 0x10000, URZ, 0xfc, !UPT ;  /* 0x0001000005297892 */ /* 0x000fe2000f8efc3f */
[----:B01----:R-:W-:Y:S11]  /*1580*/  @P0 BRA `(.L_x_18) ;  /* 0x0000000000400947 */ /* 0x003ff60003800000 */
[----:B------:R-:W-:Y:S01]  /*1590*/  MOV R0, 0x0 ;  /* 0x0000000000007802 */ /* 0x000fe20000000f00 */
[----:B------:R-:W-:Y:S01]  /*15a0*/  ULDC.64 UR4, c[0x4][0x68] ;  /* 0x01001a0000047ab9 */ /* 0x000fe20000000a00 */
[----:B------:R-:W-:Y:S01]  /*15b0*/  ULDC.64 UR6, c[0x4][0x8] ;  /* 0x0100020000067ab9 */ /* 0x000fe20000000a00 */
[----:B01----:R-:W-:Y:S01]  /*15c0*/  IMAD.U32 R4, RZ, RZ, UR4 ;  /* 0x00000004ff047e24 */ /* 0x003fe2000f8e00ff */
[----:B------:R0:W1:Y:S01]  /*15d0*/  LDC.64 R14, c[0x4][R0] ;  /* 0x01000000000e7b82 */ /* 0x0000620000000a00 */
[----:B------:R-:W-:Y:S01]  /*15e0*/  IMAD.U32 R5, RZ, RZ, UR5 ;  /* 0x00000005ff057e24 */ /* 0x000fe2000f8e00ff */
[----:B------:R-:W-:Y:S01]  /*15f0*/  ULDC.64 UR4, c[0x4][0x70] ;  /* 0x01001c0000047ab9 */ /* 0x000fe20000000a00 */
[----:B------:R-:W-:Y:S02]  /*1600*/  IMAD.U32 R10, RZ, RZ, UR6 ;  /* 0x00000006ff0a7e24 */ /* 0x000fe4000f8e00ff */
[----:B------:R-:W-:Y:S02]  /*1610*/  IMAD.U32 R6, RZ, RZ, UR4 ;  /* 0x00000004ff067e24 */ /* 0x000fe4000f8e00ff */
[----:B------:R-:W-:-:S02]  /*1620*/  IMAD.U32 R7, RZ, RZ, UR5 ;  /* 0x00000005ff077e24 */ /* 0x000fc4000f8e00ff */
[----:B------:R-:W-:Y:S02]  /*1630*/  IMAD.U32 R11, RZ, RZ, UR7 ;  /* 0x00000007ff0b7e24 */ /* 0x000fe4000f8e00ff */
[----:B------:R-:W-:Y:S02]  /*1640*/  IMAD.MOV.U32 R8, RZ, RZ, 0x1e1 ;  /* 0x000001e1ff087424 */ /* 0x000fe400078e00ff */
[----:B------:R-:W-:Y:S02]  /*1650*/  IMAD.MOV.U32 R12, RZ, RZ, 0x1 ;  /* 0x00000001ff0c7424 */ /* 0x000fe400078e00ff */
[----:B0-----:R-:W-:-:S07]  /*1660*/  IMAD.MOV.U32 R13, RZ, RZ, RZ ;  /* 0x000000ffff0d7224 */ /* 0x001fce00078e00ff */
[----:B------:R-:W-:-:S07]  /*1670*/  LEPC R20, `(.L_x_18) ;  /* 0x000000001014794e */ /* 0x000fce0000000000 */
[----:B-12--5:R-:W-:Y:S05]  /*1680*/  CALL.ABS.NOINC R14 ;  /* 0x000000000e007343 */ /* 0x026fea0003c00000 */
.L_x_18:
[----:B------:R-:W-:-:S04]  /*1690*/  LOP3.LUT R0, R19, 0x1, RZ, 0xfc, !PT ;  /* 0x0000000113007812 */ /* 0x000fc800078efcff */
[----:B------:R-:W-:-:S13]  /*16a0*/  ISETP.NE.AND P0, PT, R0, 0x3, PT ;  /* 0x000000030000780c */ /* 0x000fda0003f05270 */
[----:B------:R-:W-:Y:S05]  /*16b0*/  @!P0 BRA `(.L_x_19) ;  /* 0x0000000000048947 */ /* 0x000fea0003800000 */
[----:B------:R-:W-:Y:S01]  /*16c0*/  BPT.TRAP 0x1 ;  /* 0x000000040000795c */ /* 0x000fe20000300000 */
.L_x_19:
[----:B------:R-:W3:Y:S01]  /*16d0*/  S2UR UR5, SR_CgaCtaId ;  /* 0x00000000000579c3 */ /* 0x000ee20000008800 */
[----:B------:R-:W-:Y:S01]  /*16e0*/  UMOV UR4, 0x400 ;  /* 0x0000040000047882 */ /* 0x000fe20000000000 */
[----:B------:R-:W-:Y:S02]  /*16f0*/  IMAD.U32 R0, RZ, RZ, UR38 ;  /* 0x00000026ff007e24 */ /* 0x000fe4000f8e00ff */
[----:B------:R-:W-:-:S03]  /*1700*/  IMAD.U32 R3, RZ, RZ, UR39 ;  /* 0x00000027ff037e24 */ /* 0x000fc6000f8e00ff */
[----:B------:R-:W-:Y:S01]  /*1710*/  SHF.L.U32 R0, R0, 0x1f, RZ ;  /* 0x0000001f00007819 */ /* 0x000fe200000006ff */
[----:B---3--:R-:W-:-:S06]  /*1720*/  ULEA UR4, UR5, UR4, 0x18 ;  /* 0x0000000405047291 */ /* 0x008fcc000f8ec03f */
[----:B------:R-:W-:-:S04]  /*1730*/  IMAD.U32 R6, RZ, RZ, UR4 ;  /* 0x00000004ff067e24 */ /* 0x000fc8000f8e00ff */
[----:B------:R-:W-:-:S04]  /*1740*/  IMAD R3, R3, 0x8, R6 ;  /* 0x0000000803037824 */ /* 0x000fc800078e0206 */
[----:B------:R3:W4:Y:S01]  /*1750*/  SYNCS.PHASECHK.TRANS64.TRYWAIT P1, [R3+URZ], R0 ;  /* 0x00000000030075a7 */ /* 0x000722000802017f */
[----:B------:R-:W-:Y:S05]  /*1760*/  @!P0 BRA `(.L_x_20) ;  /* 0x0000000000048947 */ /* 0x000fea0003800000 */
[----:B------:R-:W-:Y:S01]  /*1770*/  BPT.TRAP 0x1 ;  /* 0x000000040000795c */ /* 0x000fe20000300000 */
.L_x_20:
[----:B----4-:R-:W-:Y:S05]  /*1780*/  @P1 BRA `(.L_x_21) ;  /* 0x0000000000081947 */ /* 0x010fea0003800000 */
[----:B------:R-:W4:Y:S02]  /*1790*/  SYNCS.PHASECHK.TRANS64.TRYWAIT P1, [R3+URZ], R0 ;  /* 0x00000000030075a7 */ /* 0x000f24000802017f */
[----:B----4-:R-:W-:Y:S05]  /*17a0*/  @!P1 BRA `(.L_x_22) ;  /* 0x0000006400289947 */ /* 0x010fea0003800000 */
.L_x_21:
[----:B------:R-:W-:-:S04]  /*17b0*/  UISETP.LT.AND UP0, UPT, UR40, 0x1, UPT ;  /* 0x000000012800788c */ /* 0x000fc8000bf01270 */
[----:B------:R-:W-:-:S06]  /*17c0*/  USEL UR4, UR40, 0x1, UP0 ;  /* 0x0000000128047887 */ /* 0x000fcc0008000000 */
[----:B---34-:R-:W-:Y:S01]  /*17d0*/  IMAD.U32 R0, RZ, RZ, UR4 ;  /* 0x00000004ff007e24 */ /* 0x018fe2000f8e00ff */
[----:B------:R-:W-:Y:S05]  /*17e0*/  WARPSYNC.ALL ;  /* 0x0000000000007948 */ /* 0x000fea0003800000 */
[----:B------:R-:W-:-:S04]  /*17f0*/  IADD3 R0, -R0, UR40, RZ ;  /* 0x0000002800007c10 */ /* 0x000fc8000fffe1ff */
[----:B------:R-:W-:Y:S02]  /*1800*/  ISETP.GE.AND P1, PT, R0, 0x1, PT ;  /* 0x000000010000780c */ /* 0x000fe40003f26270 */
[----:B------:R-:W-:Y:S01]  /*1810*/  R2UR UR4, R6 ;  /* 0x00000000060472ca */ /* 0x000fe200000e0000 */
[----:B------:R-:W-:Y:S01]  /*1820*/  WARPGROUP.ARRIVE ;  /* 0x00000000000079c5 */ /* 0x000fe20000000000 */
[----:B------:R-:W-:Y:S01]  /*1830*/  UMOV UR5, 0xc0000010 ;  /* 0xc000001000057882 */ /* 0x000fe20000000000 */
[----:B------:R-:W-:-:S10]  /*1840*/  UMOV UR7, 0xc0000010 ;  /* 0xc000001000077882 */ /* 0x000fd40000000000 */
[----:B------:R-:W-:-:S04]  /*1850*/  UIADD3 UR4, UR4, 0x2c280, URZ ;  /* 0x0002c28004047890 */ /* 0x000fc8000fffe03f */
[----:B------:R-:W-:-:S04]  /*1860*/  USHF.R.U32.HI UR4, URZ, 0x4, UR4 ;  /* 0x000000043f047899 */ /* 0x000fc80008011604 */
[----:B------:R-:W-:-:S04]  /*1870*/  ULOP3.LUT UR4, UR4, 0x3fff, URZ, 0xc0, !UPT ;  /* 0x00003fff04047892 */ /* 0x000fc8000f8ec03f */
[----:B------:R-:W-:Y:S02]  /*1880*/  ULOP3.LUT UR10, UR4, 0x10000, URZ, 0xfc, !UPT ;  /* 0x00010000040a7892 */ /* 0x000fe4000f8efc3f */
[----:B------:R-:W-:Y:S02]  /*1890*/  ULEA UR4, UR39, UR41, 0x9 ;  /* 0x0000002927047291 */ /* 0x000fe4000f8e483f */
[----:B------:R-:W-:Y:S02]  /*18a0*/  ULEA UR6, UR39, UR10, 0x7 ;  /* 0x0000000a27067291 */ /* 0x000fe4000f8e383f */
[----:B------:R-:W-:-:S07]  /*18b0*/  UIADD3 UR8, UR4, 0x100, URZ ;  /* 0x0000010004087890 */ /* 0x000fce000fffe03f */
[----:B------:R-:W-:Y:S01]  /*18c0*/  IGMMA.64x64x32.S8.S8 R56, gdesc[UR4], RZ, !UPT, gsb0 ;  /* 0x01e00000043879f1 */ /* 0x000fe2000c0410ff */
[----:B------:R-:W-:Y:S01]  /*18d0*/  UMOV UR4, UR8 ;  /* 0x0000000800047c82 */ /* 0x000fe20008000000 */
[----:B------:R-:W-:Y:S01]  /*18e0*/  UMOV UR5, 0xc0000010 ;  /* 0xc000001000057882 */ /* 0x000fe20000000000 */
[----:B------:R-:W-:Y:S02]  /*18f0*/  WARPGROUP.DEPBAR.LE gsb0, 0x0 ;  /* 0x00008000000079c5 */ /* 0x000fe40000010000 */
[----:B------:R-:W-:-:S06]  /*1900*/  WARPGROUP.ARRIVE ;  /* 0x00000000000079c5 */ /* 0x000fcc0000000000 */
[----:B------:R-:W-:Y:S03]  /*1910*/  IGMMA.64x64x32.S8.S8 R24, gdesc[UR4], RZ, !UPT, gsb0 ;  /* 0x01e00000041879f1 */ /* 0x000fe6000c0410ff */
[----:B------:R-:W-:Y:S02]  /*1920*/  WARPGROUP.DEPBAR.LE gsb0, 0x0 ;  /* 0x00008000000079c5 */ /* 0x000fe40000010000 */
[----:B------:R-:W-:Y:S05]  /*1930*/  @!P1 BRA `(.L_x_23) ;  /* 0x0000000000e09947 */ /* 0x000fea0003800000 */
[----:B------:R-:W-:Y:S02]  /*1940*/  UIADD3 UR4, UR39, 0x1, URZ ;  /* 0x0000000127047890 */ /* 0x000fe4000fffe03f */
[----:B------:R-:W-:Y:S02]  /*1950*/  IMAD.U32 R3, RZ, RZ, UR39 ;  /* 0x00000027ff037e24 */ /* 0x000fe4000f8e00ff */
[----:B------:R-:W-:-:S04]  /*1960*/  UISETP.NE.AND UP0, UPT, UR4, 0x16, UPT ;  /* 0x000000160400788c */ /* 0x000fc8000bf05270 */
[----:B------:R-:W-:Y:S02]  /*1970*/  USEL UR5, URZ, 0x1, UP0 ;  /* 0x000000013f057887 */ /* 0x000fe40008000000 */
[----:B------:R-:W-:Y:S02]  /*1980*/  USEL UR8, UR4, URZ, UP0 ;  /* 0x0000003f04087287 */ /* 0x000fe40008000000 */
[----:B------:R-:W-:-:S06]  /*1990*/  ULOP3.LUT UR5, UR38, UR5, URZ, 0x3c, !UPT ;  /* 0x0000000526057292 */ /* 0x000fcc000f8e3c3f */
[----:B------:R-:W-:-:S07]  /*19a0*/  IMAD.U32 R7, RZ, RZ, UR5 ;  /* 0x00000005ff077e24 */ /* 0x000fce000f8e00ff */
.L_x_30:
[----:B------:R-:W-:Y:S05]  /*19b0*/  @!P0 BRA `(.L_x_24) ;  /* 0x0000000000048947 */ /* 0x000fea0003800000 */
[----:B------:R-:W-:Y:S01]  /*19c0*/  BPT.TRAP 0x1 ;  /* 0x000000040000795c */ /* 0x000fe20000300000 */
.L_x_24:
[----:B------:R-:W3:Y:S01]  /*19d0*/  S2UR UR5, SR_CgaCtaId ;  /* 0x00000000000579c3 */ /* 0x000ee20000008800 */
[----:B------:R-:W-:Y:S01]  /*19e0*/  UMOV UR4, 0x400 ;  /* 0x0000040000047882 */ /* 0x000fe20000000000 */
[----:B01----:R-:W-:Y:S01]  /*19f0*/  IMAD.U32 R5, RZ, RZ, UR8 ;  /* 0x00000008ff057e24 */ /* 0x003fe2000f8e00ff */
[----:B------:R-:W-:Y:S01]  /*1a00*/  SHF.L.U32 R4, R7, 0x1f, RZ ;  /* 0x0000001f07047819 */ /* 0x000fe200000006ff */
[----:B---3--:R-:W-:-:S06]  /*1a10*/  ULEA UR4, UR5, UR4, 0x18 ;  /* 0x0000000405047291 */ /* 0x008fcc000f8ec03f */
[----:B------:R-:W-:-:S04]  /*1a20*/  IMAD.U32 R6, RZ, RZ, UR4 ;  /* 0x00000004ff067e24 */ /* 0x000fc8000f8e00ff */
[----:B------:R-:W-:-:S04]  /*1a30*/  IMAD R5, R5, 0x8, R6 ;  /* 0x0000000805057824 */ /* 0x000fc800078e0206 */
[----:B------:R0:W1:Y:S01]  /*1a40*/  SYNCS.PHASECHK.TRANS64.TRYWAIT P1, [R5+URZ], R4 ;  /* 0x00000004050075a7 */ /* 0x000062000802017f */
[----:B------:R-:W-:Y:S05]  /*1a50*/  @!P0 BRA `(.L_x_25) ;  /* 0x0000000000048947 */ /* 0x000fea0003800000 */
[----:B------:R-:W-:Y:S01]  /*1a60*/  BPT.TRAP 0x1 ;  /* 0x000000040000795c */ /* 0x000fe20000300000 */
.L_x_25:
[----:B-1----:R-:W-:Y:S05]  /*1a70*/  @P1 BRA `(.L_x_26) ;  /* 0x0000000000081947 */ /* 0x002fea0003800000 */
[----:B------:R-:W1:Y:S02]  /*1a80*/  SYNCS.PHASECHK.TRANS64.TRYWAIT P1, [R5+URZ], R4 ;  /* 0x00000004050075a7 */ /* 0x000e64000802017f */
[----:B-1----:R-:W-:Y:S05]  /*1a90*/  @!P1 BRA `(.L_x_27) ;  /* 0x0000006000809947 */ /* 0x002fea0003800000 */
.L_x_26:
[----:B------:R-:W-:Y:S01]  /*1aa0*/  ULEA UR6, UR8, UR10, 0x7 ;  /* 0x0000000a08067291 */ /* 0x000fe2000f8e383f */
[----:B------:R-:W-:Y:S01]  /*1ab0*/  WARPGROUP.ARRIVE ;  /* 0x00000000000079c5 */ /* 0x000fe20000000000 */
[----:B------:R-:W-:Y:S01]  /*1ac0*/  ULEA UR4, UR8, UR41, 0x9 ;  /* 0x0000002908047291 */ /* 0x000fe2000f8e483f */
[----:B------:R-:W-:Y:S01]  /*1ad0*/  UMOV UR7, 0xc0000010 ;  /* 0xc000001000077882 */ /* 0x000fe20000000000 */
[----:B------:R-:W-:Y:S02]  /*1ae0*/  UMOV UR5, 0xc0000010 ;  /* 0xc000001000057882 */ /* 0x000fe40000000000 */
[----:B------:R-:W-:-:S05]  /*1af0*/  UIADD3 UR9, UR4, 0x100, URZ ;  /* 0x0000010004097890 */ /* 0x000fca000fffe03f */
[----:B------:R-:W-:Y:S01]  /*1b00*/  IGMMA.64x64x32.S8.S8 R56, gdesc[UR4], R56, gsb0 ;  /* 0x01e00000043879f1 */ /* 0x000fe20008041038 */
[----:B------:R-:W-:Y:S01]  /*1b10*/  UMOV UR5, 0xc0000010 ;  /* 0xc000001000057882 */ /* 0x000fe20000000000 */
[----:B------:R-:W-:Y:S01]  /*1b20*/  UMOV UR4, UR9 ;  /* 0x0000000900047c82 */ /* 0x000fe20008000000 */
[----:B------:R-:W-:Y:S02]  /*1b30*/  WARPGROUP.DEPBAR.LE gsb0, 0x0 ;  /* 0x00008000000079c5 */ /* 0x000fe40000010000 */
[----:B------:R-:W-:-:S06]  /*1b40*/  WARPGROUP.ARRIVE ;  /* 0x00000000000079c5 */ /* 0x000fcc0000000000 */
[----:B------:R-:W-:Y:S03]  /*1b50*/  IGMMA.64x64x32.S8.S8 R24, gdesc[UR4], R24, gsb0 ;  /* 0x01e00000041879f1 */ /* 0x000fe60008041018 */
[----:B------:R-:W-:Y:S02]  /*1b60*/  WARPGROUP.DEPBAR.LE gsb0, 0x0 ;  /* 0x00008000000079c5 */ /* 0x000fe40000010000 */
[----:B------:R-:W-:Y:S05]  /*1b70*/  @!P0 BRA `(.L_x_28) ;  /* 0x0000000000048947 */ /* 0x000fea0003800000 */
[----:B------:R-:W-:Y:S01]  /*1b80*/  BPT.TRAP 0x1 ;  /* 0x000000040000795c */ /* 0x000fe20000300000 */
.L_x_28:
[----:B------:R-:W-:-:S13]  /*1b90*/  ISETP.NE.AND P1, PT, R23, RZ, PT ;  /* 0x000000ff1700720c */ /* 0x000fda0003f25270 */
[----:B01----:R-:W-:-:S04]  /*1ba0*/  @P1 IMAD R4, R3, 0x8, R6 ;  /* 0x0000000803041824 */ /* 0x003fc800078e0206 */
[----:B------:R-:W-:-:S05]  /*1bb0*/  @P1 VIADD R5, R4, 0xb0 ;  /* 0x000000b004051836 */ /* 0x000fca0000000000 */
[----:B------:R-:W-:-:S04]  /*1bc0*/  @P1 PRMT R5, R22, 0x654, R5 ;  /* 0x0000065416051816 */ /* 0x000fc80000000005 */
[----:B------:R0:W-:Y:S01]  /*1bd0*/  @P1 SYNCS.ARRIVE.TRANS64.RED.A1T0 RZ, [R5+URZ], RZ ;  /* 0x000000ff05ff19a7 */ /* 0x0001e2000810043f */
[----:B------:R-:W-:-:S13]  /*1be0*/  ISETP.GT.U32.AND P1, PT, R19, 0x1, PT ;  /* 0x000000011300780c */ /* 0x000fda0003f24070 */
[----:B0-----:R-:W-:Y:S05]  /*1bf0*/  @P1 BRA `(.L_x_29) ;  /* 0x0000000000041947 */ /* 0x001fea0003800000 */
[----:B------:R-:W-:Y:S01]  /*1c00*/  BPT.TRAP 0x1 ;  /* 0x000000040000795c */ /* 0x000fe20000300000 */
.L_x_29:
[----:B------:R-:W-:Y:S01]  /*1c10*/  UIADD3 UR8, UR8, 0x1, URZ ;  /* 0x0000000108087890 */ /* 0x000fe2000fffe03f */
[C---:B------:R-:W-:Y:S01]  /*1c20*/  ISETP.GT.AND P2, PT, R0.reuse, 0x1, PT ;  /* 0x000000010000780c */ /* 0x040fe20003f44270 */
[----:B------:R-:W-:Y:S02]  /*1c30*/  VIADD R3, R3, 0x1 ;  /* 0x0000000103037836 */ /* 0x000fe40000000000 */
[----:B------:R-:W-:Y:S01]  /*1c40*/  UISETP.NE.AND UP0, UPT, UR8, 0x16, UPT ;  /* 0x000000160800788c */ /* 0x000fe2000bf05270 */
[----:B------:R-:W-:Y:S02]  /*1c50*/  VIADD R0, R0, 0xffffffff ;  /* 0xffffffff00007836 */ /* 0x000fe40000000000 */
[C---:B------:R-:W-:Y:S01]  /*1c60*/  ISETP.NE.AND P1, PT, R3.reuse, 0x16, PT ;  /* 0x000000160300780c */ /* 0x040fe20003f25270 */
[----:B------:R-:W-:Y:S02]  /*1c70*/  USEL UR4, URZ, 0x1, UP0 ;  /* 0x000000013f047887 */ /* 0x000fe40008000000 */
[----:B------:R-:W-:Y:S01]  /*1c80*/  USEL UR8, UR8, URZ, UP0 ;  /* 0x0000003f08087287 */ /* 0x000fe20008000000 */
[----:B------:R-:W-:-:S03]  /*1c90*/  SEL R3, R3, RZ, P1 ;  /* 0x000000ff03037207 */ /* 0x000fc60000800000 */
[----:B------:R-:W-:Y:S01]  /*1ca0*/  LOP3.LUT R7, R7, UR4, RZ, 0x3c, !PT ;  /* 0x0000000407077c12 */ /* 0x000fe2000f8e3cff */
[----:B------:R-:W-:Y:S07]  /*1cb0*/  @P2 BRA `(.L_x_30) ;  /* 0xfffffffc003c2947 */ /* 0x000fee000383ffff */
.L_x_23:
[----:B------:R-:W3:Y:S02]  /*1cc0*/  LDC R0, c[0x0][0x28c] ;  /* 0x0000a300ff007b82 */ /* 0x000ee40000000800 */
[----:B---3--:R-:W-:-:S13]  /*1cd0*/  ISETP.GE.AND P1, PT, R0, 0x1, PT ;  /* 0x000000010000780c */ /* 0x008fda0003f26270 */
[----:B------:R-:W-:Y:S05]  /*1ce0*/  @!P1 BRA `(.L_x_31) ;  /* 0x0000000000509947 */ /* 0x000fea0003800000 */
[----:B------:R-:W-:Y:S05]  /*1cf0*/  @!P0 BRA `(.L_x_32) ;  /* 0x0000000000048947 */ /* 0x000fea0003800000 */
[----:B------:R-:W-:Y:S01]  /*1d00*/  BPT.TRAP 0x1 ;  /* 0x000000040000795c */ /* 0x000fe20000300000 */
.L_x_32:
[----:B------:R-:W-:Y:S01]  /*1d10*/  ISETP.NE.AND P0, PT, R23, RZ, PT ;  /* 0x000000ff1700720c */ /* 0x000fe20003f05270 */
[----:B------:R-:W-:Y:S01]  /*1d20*/  BSSY B0, `(.L_x_33) ;  /* 0x000000e000007945 */ /* 0x000fe20003800000 */
[----:B------:R-:W-:-:S11]  /*1d30*/  ISETP.GT.U32.AND P1, PT, R19, 0x1, PT ;  /* 0x000000011300780c */ /* 0x000fd60003f24070 */
[----:B------:R-:W-:Y:S05]  /*1d40*/  @!P0 BRA `(.L_x_34) ;  /* 0x00000000002c8947 */ /* 0x000fea0003800000 */
[----:B------:R-:W-:-:S04]  /*1d50*/  UISETP.LT.AND UP0, UPT, UR40, 0x1, UPT ;  /* 0x000000012800788c */ /* 0x000fc8000bf01270 */
[----:B------:R-:W-:-:S04]  /*1d60*/  USEL UR6, UR40, 0x1, UP0 ;  /* 0x0000000128067887 */ /* 0x000fc80008000000 */
[----:B------:R-:W-:-:S04]  /*1d70*/  UIADD3 UR6, UR39, UR40, -UR6 ;  /* 0x0000002827067290 */ /* 0x000fc8000fffe806 */
[----:B------:R-:W-:-:S04]  /*1d80*/  UIMAD.WIDE.U32 UR4, UR6, -0x45d1745d, URZ ;  /* 0xba2e8ba3060478a5 */ /* 0x000fc8000f8e003f */
[----:B------:R-:W-:-:S04]  /*1d90*/  USHF.R.U32.HI UR4, URZ, 0x4, UR5 ;  /* 0x000000043f047899 */ /* 0x000fc80008011605 */
[----:B------:R-:W-:-:S06]  /*1da0*/  UIMAD UR6, UR4, -0x16, UR6 ;  /* 0xffffffea040678a4 */ /* 0x000fcc000f8e0206 */
[----:B------:R-:W-:-:S04]  /*1db0*/  IMAD.U32 R3, RZ, RZ, UR6 ;  /* 0x00000006ff037e24 */ /* 0x000fc8000f8e00ff */
[----:B------:R-:W-:-:S04]  /*1dc0*/  IMAD R0, R3, 0x8, R6 ;  /* 0x0000000803007824 */ /* 0x000fc800078e0206 */
[----:B------:R-:W-:-:S05]  /*1dd0*/  VIADD R3, R0, 0xb0 ;  /* 0x000000b000037836 */ /* 0x000fca0000000000 */
[----:B------:R-:W-:-:S04]  /*1de0*/  PRMT R3, R22, 0x654, R3 ;  /* 0x0000065416037816 */ /* 0x000fc80000000003 */
[----:B------:R3:W-:Y:S03]  /*1df0*/  SYNCS.ARRIVE.TRANS64.RED.A1T0 RZ, [R3+URZ], RZ ;  /* 0x000000ff03ff79a7 */ /* 0x0007e6000810043f */
.L_x_34:
[----:B------:R-:W-:Y:S05]  /*1e00*/  BSYNC B0 ;  /* 0x0000000000007941 */ /* 0x000fea0003800000 */
.L_x_33:
[----:B------:R-:W-:Y:S05]  /*1e10*/  @P1 BRA `(.L_x_31) ;  /* 0x0000000000041947 */ /* 0x000fea0003800000 */
[----:B------:R-:W-:Y:S01]  /*1e20*/  BPT.TRAP 0x1 ;  /* 0x000000040000795c */ /* 0x000fe20000300000 */
.L_x_31:
[----:B------:R-:W4:Y:S01]  /*1e30*/  LDC R6, c[0x0][0x288] ;  /* 0x0000a200ff067b82 */ /* 0x000f220000000800 */
[----:B------:R-:W-:Y:S01]  /*1e40*/  IMAD.SHL.U32 R93, R93, 0x40, RZ ;  /* 0x000000405d5d7824 */ /* 0x000fe200078e00ff */
[----:B------:R-:W-:Y:S01]  /*1e50*/  UIADD3 UR39, UR40, UR39, URZ ;  /* 0x0000002728277290 */ /* 0x000fe2000fffe03f */
[--C-:B------:R-:W-:Y:S01]  /*1e60*/  SHF.R.U32.HI R0, RZ, 0x2, R18.reuse ;  /* 0x00000002ff007819 */ /* 0x100fe20000011612 */
[----:B------:R-:W-:Y:S01]  /*1e70*/  IMAD.SHL.U32 R9, R92, 0x100, RZ ;  /* 0x000001005c097824 */ /* 0x000fe200078e00ff */
[C---:B01----:R-:W-:Y:S01]  /*1e80*/  LOP3.LUT R4, R18.reuse, 0x60, RZ, 0xc0, !PT ;  /* 0x0000006012047812 */ /* 0x043fe200078ec0ff */
[----:B------:R-:W-:Y:S01]  /*1e90*/  UISETP.GT.U32.AND UP0, UPT, UR39, 0x15, UPT ;  /* 0x000000152700788c */ /* 0x000fe2000bf04070 */
[----:B------:R-:W-:Y:S01]  /*1ea0*/  SHF.R.U32.HI R5, RZ, 0x7, R18 ;  /* 0x00000007ff057819 */ /* 0x000fe20000011612 */
[----:B------:R-:W-:Y:S01]  /*1eb0*/  IMAD.SHL.U32 R14, R18, 0x2, RZ ;  /* 0x00000002120e7824 */ /* 0x000fe200078e00ff */
[----:B---3--:R-:W-:Y:S01]  /*1ec0*/  LOP3.LUT R3, R0, 0x7, RZ, 0xc0, !PT ;  /* 0x0000000700037812 */ /* 0x008fe200078ec0ff */
[----:B------:R-:W-:Y:S01]  /*1ed0*/  ULDC UR7, c[0x0][0x284] ;  /* 0x0000a10000077ab9 */ /* 0x000fe20000000800 */
[----:B------:R-:W-:Y:S01]  /*1ee0*/  SHF.R.U32.HI R8, RZ, 0x1, R4 ;  /* 0x00000001ff087819 */ /* 0x000fe20000011604 */
[----:B------:R-:W-:Y:S01]  /*1ef0*/  UISETP.LT.U32.AND UP0, UPT, UR40, 0x16, UP0 ;  /* 0x000000162800788c */ /* 0x000fe20008701070 */
[----:B------:R-:W-:Y:S01]  /*1f00*/  LOP3.LUT R0, R5, 0x1, RZ, 0xc0, !PT ;  /* 0x0000000105007812 */ /* 0x000fe200078ec0ff */
[----:B------:R-:W-:Y:S01]  /*1f10*/  UISETP.GE.U32.AND UP1, UPT, UR40, 0x16, UPT ;  /* 0x000000162800788c */ /* 0x000fe2000bf26070 */
[----:B------:R-:W-:Y:S01]  /*1f20*/  IADD3 R5, RZ, -R8, -R3 ;  /* 0x80000008ff057210 */ /* 0x000fe20007ffe803 */
[----:B------:R-:W-:Y:S01]  /*1f30*/  ULDC.64 UR8, c[0x0][0x5d0] ;  /* 0x0001740000087ab9 */ /* 0x000fe20000000a00 */
[----:B------:R-:W-:Y:S01]  /*1f40*/  SHF.R.S32.HI R96, RZ, 0x1f, R88 ;  /* 0x0000001fff607819 */ /* 0x000fe20000011458 */
[----:B------:R-:W-:Y:S01]  /*1f50*/  IMAD.SHL.U32 R10, R0, 0x40, RZ ;  /* 0x00000040000a7824 */ /* 0x000fe200078e00ff */
[----:B------:R-:W-:Y:S01]  /*1f60*/  LOP3.LUT R4, R18, 0x3, RZ, 0xc0, !PT ;  /* 0x0000000312047812 */ /* 0x000fe200078ec0ff */
[----:B------:R-:W-:Y:S01]  /*1f70*/  UIMAD.WIDE.U32 UR4, UR39, -0x45d1745d, URZ ;  /* 0xba2e8ba3270478a5 */ /* 0x000fe2000f8e003f */
[C---:B------:R-:W-:Y:S01]  /*1f80*/  LOP3.LUT R14, R93.reuse, 0x6, R14, 0xf8, !PT ;  /* 0x000000065d0e7812 */ /* 0x040fe200078ef80e */
[----:B------:R-:W-:Y:S01]  /*1f90*/  USEL UR6, URZ, 0x1, !UP0 ;  /* 0x000000013f067887 */ /* 0x000fe2000c000000 */
[----:B------:R-:W-:Y:S01]  /*1fa0*/  IMAD R102, R0, -0x40, R5 ;  /* 0xffffffc000667824 */ /* 0x000fe200078e0205 */
[----:B----4-:R-:W-:Y:S01]  /*1fb0*/  ISETP.GE.AND P0, PT, R93, R6, PT ;  /* 0x000000065d00720c */ /* 0x010fe20003f06270 */
[----:B------:R-:W-:Y:S01]  /*1fc0*/  IMAD R7, R96, UR8, RZ ;  /* 0x0000000860077c24 */ /* 0x000fe2000f8e02ff */
[----:B------:R-:W-:Y:S01]  /*1fd0*/  SHF.R.S32.HI R15, RZ, 0x1f, R14 ;  /* 0x0000001fff0f7819 */ /* 0x000fe2000001140e */
[----:B------:R-:W-:Y:S01]  /*1fe0*/  IMAD R0, R4, -0x2, R6 ;  /* 0xfffffffe04007824 */ /* 0x000fe200078e0206 */
[C---:B------:R-:W-:Y:S01]  /*1ff0*/  ISETP.GE.OR P0, PT, R9.reuse, UR7, P0 ;  /* 0x0000000709007c0c */ /* 0x040fe20008706670 */
[----:B------:R-:W-:Y:S01]  /*2000*/  IMAD.WIDE R4, R92, 0x100, RZ ;  /* 0x000001005c047825 */ /* 0x000fe200078e02ff */
[----:B------:R-:W-:Y:S01]  /*2010*/  USHF.R.U32.HI UR4, URZ, 0x4, UR5 ;  /* 0x000000043f047899 */ /* 0x000fe20008011605 */
[----:B------:R-:W-:Y:S01]  /*2020*/  LOP3.LUT R3, R10, 0x40, R3, 0xe2, !PT ;  /* 0x000000400a037812 */ /* 0x000fe200078ee203 */
[----:B------:R-:W-:Y:S01]  /*2030*/  ULOP3.LUT UR38, UR38, UR6, URZ, 0x3c, !UPT ;  /* 0x0000000626267292 */ /* 0x000fe2000f8e3c3f */
[C---:B------:R-:W-:Y:S01]  /*2040*/  IMAD R11, R88.reuse, UR9, R7 ;  /* 0x00000009580b7c24 */ /* 0x040fe2000f8e0207 */
[----:B------:R-:W-:Y:S01]  /*2050*/  UIMAD UR39, UR4, -0x16, UR39 ;  /* 0xffffffea042778a4 */ /* 0x000fe2000f8e0227 */
[----:B------:R-:W-:Y:S01]  /*2060*/  IMAD.WIDE.U32 R6, R88, UR8, R14 ;  /* 0x0000000858067c25 */ /* 0x000fe2000f8e000e */
[----:B------:R-:W-:Y:S01]  /*2070*/  @UP1 ULOP3.LUT UR38, UR38, 0x1, UR4, 0x78, !UPT ;  /* 0x0000000126261892 */ /* 0x000fe2000f8e7804 */
[----:B------:R-:W-:-:S02]  /*2080*/  IADD3 R102, -R9, UR7, R102 ;  /* 0x0000000709667c10 */ /* 0x000fc4000fffe166 */
[----:B------:R-:W-:Y:S01]  /*2090*/  LOP3.LUT R107, R4, R3, R8, 0xfe, !PT ;  /* 0x00000003046b7212 */ /* 0x000fe200078efe08 */
[----:B------:R-:W-:Y:S02]  /*20a0*/  IMAD.IADD R3, R0, 0x1, -R93 ;  /* 0x0000000100037824 */ /* 0x000fe400078e0a5d */
[----:B------:R-:W-:Y:S02]  /*20b0*/  IMAD.IADD R7, R7, 0x1, R11 ;  /* 0x0000000107077824 */ /* 0x000fe400078e020b */
[----:B------:R-:W-:Y:S01]  /*20c0*/  IMAD.MOV.U32 R0, RZ, RZ, -0x1 ;  /* 0xffffffffff007424 */ /* 0x000fe200078e00ff */
[----:B------:R-:W-:Y:S06]  /*20d0*/  @P0 BRA `(.L_x_35) ;  /* 0x0000003000f40947 */ /* 0x000fec0003800000 */
[----:B------:R-:W0:Y:S01]  /*20e0*/  LDC.64 R20, c[0x0][0x5c8] ;  /* 0x00017200ff147b82 */ /* 0x000e220000000a00 */
[----:B------:R-:W-:Y:S01]  /*20f0*/  ULDC.64 UR4, c[0x0][0x5c0] ;  /* 0x0001700000047ab9 */ /* 0x000fe20000000a00 */
[----:B------:R-:W-:Y:S01]  /*2100*/  BSSY B0, `(.L_x_35) ;  /* 0x000033a000007945 */ /* 0x000fe20003800000 */
[-C--:B0-----:R-:W-:Y:S01]  /*2110*/  IMAD R8, R5, R20.reuse, RZ ;  /* 0x0000001405087224 */ /* 0x081fe200078e02ff */
[----:B------:R-:W-:Y:S01]  /*2120*/  SHF.L.U64.HI R13, R20, 0x7, R21 ;  /* 0x00000007140d7819 */ /* 0x000fe20000010215 */
[----:B------:R-:W-:-:S04]  /*2130*/  IMAD.WIDE.U32 R6, R107, R20, R6 ;  /* 0x000000146b067225 */ /* 0x000fc800078e0006 */
[----:B------:R-:W-:Y:S01]  /*2140*/  IMAD R9, R107, R21, R8 ;  /* 0x000000156b097224 */ /* 0x000fe200078e0208 */
[----:B------:R-:W-:Y:S01]  /*2150*/  IADD3 R94, P0, R6, UR4, RZ ;  /* 0x00000004065e7c10 */ /* 0x000fe2000ff1e0ff */
[C---:B------:R-:W-:Y:S02]  /*2160*/  IMAD.SHL.U32 R11, R20.reuse, 0x80, RZ ;  /* 0x00000080140b7824 */ /* 0x040fe400078e00ff */
[----:B------:R-:W-:Y:S01]  /*2170*/  IMAD.IADD R9, R7, 0x1, R9 ;  /* 0x0000000107097824 */ /* 0x000fe200078e0209 */
[-C--:B------:R-:W-:Y:S02]  /*2180*/  LEA R6, P1, R20, R94.reuse, 0x3 ;  /* 0x0000005e14067211 */ /* 0x080fe400078218ff */
[----:B------:R-:W-:Y:S02]  /*2190*/  IADD3 R8, P2, R11, R94, RZ ;  /* 0x0000005e0b087210 */ /* 0x000fe40007f5e0ff */
[----:B------:R-:W-:Y:S02]  /*21a0*/  IADD3.X R95, R9, UR5, RZ, P0, !PT ;  /* 0x00000005095f7c10 */ /* 0x000fe400087fe4ff */
[----:B-----5:R-:W-:-:S02]  /*21b0*/  ISETP.NE.AND P0, PT, R90, RZ, PT ;  /* 0x000000ff5a00720c */ /* 0x020fc40003f05270 */
[----:B------:R-:W-:Y:S01]  /*21c0*/  LEA.HI.X R7, R20, R95, R21, 0x3, P1 ;  /* 0x0000005f14077211 */ /* 0x000fe200008f1c15 */
[----:B------:R-:W-:Y:S01]  /*21d0*/  IMAD.X R9, R13, 0x1, R95, P2 ;  /* 0x000000010d097824 */ /* 0x000fe200010e065f */
[----:B------:R-:W-:-:S05]  /*21e0*/  IADD3 R10, P1, R11, R6, RZ ;  /* 0x000000060b0a7210 */ /* 0x000fca0007f3e0ff */
[----:B------:R-:W-:-:S04]  /*21f0*/  IMAD.X R11, R13, 0x1, R7, P1 ;  /* 0x000000010d0b7824 */ /* 0x000fc800008e0607 */
[----:B------:R-:W-:Y:S05]  /*2200*/  @!P0 BRA `(.L_x_36) ;  /* 0x0000002400948947 */ /* 0x000fea0003800000 */
[----:B------:R-:W0:Y:S01]  /*2210*/  LDC.64 R92, c[0x0][0x5b0] ;  /* 0x00016c00ff5c7b82 */ /* 0x000e220000000a00 */
[----:B------:R-:W-:Y:S01]  /*2220*/  ULDC.64 UR4, c[0x0][0x5b8] ;  /* 0x00016e0000047ab9 */ /* 0x000fe20000000a00 */
[----:B------:R-:W-:Y:S01]  /*2230*/  ISETP.GE.AND P0, PT, R102, 0x1, PT ;  /* 0x000000016600780c */ /* 0x000fe20003f06270 */
[----:B------:R-:W-:Y:S01]  /*2240*/  IMAD R21, R96, UR4, RZ ;  /* 0x0000000460157c24 */ /* 0x000fe2000f8e02ff */
[----:B------:R-:W-:Y:S01]  /*2250*/  BSSY B1, `(.L_x_37) ;  /* 0x0000010000017945 */ /* 0x000fe20003800000 */
[C---:B------:R-:W-:Y:S01]  /*2260*/  IMAD.WIDE.U32 R14, R88.reuse, UR4, R14 ;  /* 0x00000004580e7c25 */ /* 0x040fe2000f8e000e */
[----:B------:R-:W-:Y:S02]  /*2270*/  ISETP.LT.OR P3, PT, R3, 0x1, !P0 ;  /* 0x000000010300780c */ /* 0x000fe40004761670 */
[----:B------:R-:W1:Y:S01]  /*2280*/  LDC.64 R12, c[0x0][0x5a8] ;  /* 0x00016a00ff0c7b82 */ /* 0x000e620000000a00 */
[----:B------:R-:W-:Y:S02]  /*2290*/  IMAD R21, R88, UR5, R21 ;  /* 0x0000000558157c24 */ /* 0x000fe4000f8e0215 */
[----:B------:R-:W-:-:S02]  /*22a0*/  IMAD.MOV.U32 R20, RZ, RZ, R14 ;  /* 0x000000ffff147224 */ /* 0x000fc400078e000e */
[----:B------:R-:W-:Y:S02]  /*22b0*/  IMAD.IADD R21, R15, 0x1, R21 ;  /* 0x000000010f157824 */ /* 0x000fe400078e0215 */
[-C--:B0-----:R-:W-:Y:S01]  /*22c0*/  IMAD R88, R5, R92.reuse, RZ ;  /* 0x0000005c05587224 */ /* 0x081fe200078e02ff */
[----:B------:R-:W-:Y:S01]  /*22d0*/  SHF.L.U64.HI R99, R92, 0x3, R93 ;  /* 0x000000035c637819 */ /* 0x000fe2000001025d */
[----:B------:R-:W-:-:S04]  /*22e0*/  IMAD.WIDE.U32 R96, R107, R92, R20 ;  /* 0x0000005c6b607225 */ /* 0x000fc800078e0014 */
[----:B------:R-:W-:Y:S01]  /*22f0*/  IMAD R105, R107, R93, R88 ;  /* 0x0000005d6b697224 */ /* 0x000fe200078e0258 */
[----:B-1----:R-:W-:Y:S01]  /*2300*/  IADD3 R96, P1, R96, R12, RZ ;  /* 0x0000000c60607210 */ /* 0x002fe20007f3e0ff */
[----:B------:R-:W-:-:S03]  /*2310*/  IMAD.SHL.U32 R98, R92, 0x8, RZ ;  /* 0x000000085c627824 */ /* 0x000fc600078e00ff */
[----:B------:R-:W-:Y:S01]  /*2320*/  IADD3.X R97, R13, R97, R105, P1, !PT ;  /* 0x000000610d617210 */ /* 0x000fe20000ffe469 */
[----:B------:R-:W-:Y:S08]  /*2330*/  @P3 BRA `(.L_x_38) ;  /* 0x0000000000043947 */ /* 0x000ff00003800000 */
[----:B--2---:R0:W5:Y:S02]  /*2340*/  LDG.E.U8 R91, desc[UR36][R96.64] ;  /* 0x00000024605b7981 */ /* 0x004164000c1e1100 */
.L_x_38:
[----:B------:R-:W-:Y:S05]  /*2350*/  BSYNC B1 ;  /* 0x0000000000017941 */ /* 0x000fea0003800000 */
.L_x_37:
[----:B-----5:R-:W-:Y:S01]  /*2360*/  LOP3.LUT R88, R91, 0xffff, RZ, 0xc0, !PT ;  /* 0x0000ffff5b587812 */ /* 0x020fe200078ec0ff */
[----:B------:R-:W-:Y:S01]  /*2370*/  IMAD.WIDE.U32 R100, R107, R92, R98 ;  /* 0x0000005c6b647225 */ /* 0x000fe200078e0062 */
[----:B------:R-:W-:Y:S01]  /*2380*/  ISETP.LT.OR P4, PT, R3, 0x2, !P0 ;  /* 0x000000020300780c */ /* 0x000fe20004781670 */
[----:B------:R-:W-:Y:S01]  /*2390*/  BSSY B1, `(.L_x_39) ;  /* 0x000000e000017945 */ /* 0x000fe20003800000 */
[----:B------:R-:W-:Y:S01]  /*23a0*/  PRMT R103, R88, 0x8880, RZ ;  /* 0x0000888058677816 */ /* 0x000fe200000000ff */
[----:B------:R-:W-:Y:S01]  /*23b0*/  IMAD.IADD R101, R105, 0x1, R101 ;  /* 0x0000000169657824 */ /* 0x000fe200078e0265 */
[----:B------:R-:W-:Y:S02]  /*23c0*/  IADD3 R100, P2, P5, R14, R12, R100 ;  /* 0x0000000c0e647210 */ /* 0x000fe40007d5e064 */
[----:B------:R-:W-:Y:S01]  /*23d0*/  ISETP.GE.AND P1, PT, R102, 0x9, PT ;  /* 0x000000096600780c */ /* 0x000fe20003f26270 */
[----:B------:R-:W-:Y:S01]  /*23e0*/  IMAD R88, R103, R90, RZ ;  /* 0x0000005a67587224 */ /* 0x000fe200078e02ff */
[----:B------:R-:W-:-:S02]  /*23f0*/  IADD3.X R101, R21, R13, R101, P2, P5 ;  /* 0x0000000d15657210 */ /* 0x000fc400017ea465 */
[----:B------:R-:W-:Y:S01]  /*2400*/  ISETP.LT.OR P2, PT, R3, 0x1, !P1 ;  /* 0x000000010300780c */ /* 0x000fe20004f41670 */
[----:B------:R-:W-:-:S05]  /*2410*/  @!P3 IMAD R103, R56, R89, R88 ;  /* 0x000000593867b224 */ /* 0x000fca00078e0258 */
[----:B------:R1:W-:Y:S01]  /*2420*/  @!P3 STG.E.U8 desc[UR36][R94.64], R103 ;  /* 0x000000675e00b986 */ /* 0x0003e2000c101124 */
[----:B------:R-:W-:Y:S06]  /*2430*/  @P4 BRA `(.L_x_40) ;  /* 0x00000000000c4947 */ /* 0x000fec0003800000 */
[----:B--2---:R-:W1:Y:S02]  /*2440*/  LDG.E.U8 R91, desc[UR36][R96.64+0x1] ;  /* 0x00000124605b7981 */ /* 0x004e64000c1e1100 */
[----:B-1----:R-:W-:-:S05]  /*2450*/  PRMT R103, R91, 0x8880, RZ ;  /* 0x000088805b677816 */ /* 0x002fca00000000ff */
[----:B------:R-:W-:-:S07]  /*2460*/  IMAD R88, R103, R90, RZ ;  /* 0x0000005a67587224 */ /* 0x000fce00078e02ff */
.L_x_40:
[----:B------:R-:W-:Y:S05]  /*2470*/  BSYNC B1 ;  /* 0x0000000000017941 */ /* 0x000fea0003800000 */
.L_x_39:
[----:B------:R-:W-:Y:S01]  /*2480*/  @!P4 IMAD R57, R57, R89, R88 ;  /* 0x000000593939c224 */ /* 0x000fe200078e0258 */
[----:B------:R-:W-:Y:S04]  /*2490*/  BSSY B1, `(.L_x_41) ;  /* 0x0000006000017945 */ /* 0x000fe80003800000 */
[----:B------:R3:W-:Y:S01]  /*24a0*/  @!P4 STG.E.U8 desc[UR36][R94.64+0x1], R57 ;  /* 0x000001395e00c986 */ /* 0x0007e2000c101124 */
[----:B------:R-:W-:Y:S05]  /*24b0*/  @P2 BRA `(.L_x_42) ;  /* 0x00000000000c2947 */ /* 0x000fea0003800000 */
[----:B--2---:R-:W3:Y:S02]  /*24c0*/  LDG.E.U8 R91, desc[UR36][R100.64] ;  /* 0x00000024645b7981 */ /* 0x004ee4000c1e1100 */
[----:B---3--:R-:W-:-:S05]  /*24d0*/  PRMT R57, R91, 0x8880, RZ ;  /* 0x000088805b397816 */ /* 0x008fca00000000ff */
[----:B------:R-:W-:-:S07]  /*24e0*/  IMAD R88, R57, R90, RZ ;  /* 0x0000005a39587224 */ /* 0x000fce00078e02ff */
.L_x_42:
[----:B------:R-:W-:Y:S05]  /*24f0*/  BSYNC B1 ;  /* 0x0000000000017941 */ /* 0x000fea0003800000 */
.L_x_41:
[C---:B------:R-:W-:Y:S01]  /*2500*/  ISETP.LT.OR P4, PT, R3.reuse, 0x2, !P1 ;  /* 0x000000020300780c */ /* 0x040fe20004f81670 */
[----:B---3--:R-:W-:Y:S01]  /*2510*/  @!P2 IMAD R57, R58, R89, R88 ;  /* 0x000000593a39a224 */ /* 0x008fe200078e0258 */
[----:B------:R-:W-:Y:S01]  /*2520*/  BSSY B1, `(.L_x_43) ;  /* 0x0000009000017945 */ /* 0x000fe20003800000 */
[C---:B------:R-:W-:Y:S02]  /*2530*/  ISETP.LT.OR P3, PT, R3.reuse, 0x9, !P0 ;  /* 0x000000090300780c */ /* 0x040fe40004761670 */
[C---:B------:R-:W-:Y:S01]  /*2540*/  ISETP.LT.OR P5, PT, R3.reuse, 0xa, !P0 ;  /* 0x0000000a0300780c */ /* 0x040fe200047a1670 */
[----:B------:R3:W-:Y:S01]  /*2550*/  @!P2 STG.E.U8 desc[UR36][R6.64], R57 ;  /* 0x000000390600a986 */ /* 0x0007e2000c101124 */
[----:B------:R-:W-:-:S06]  /*2560*/  ISETP.LT.OR P2, PT, R3, 0x9, !P1 ;  /* 0x000000090300780c */ /* 0x000fcc0004f41670 */
[----:B------:R-:W-:Y:S07]  /*2570*/  @P4 BRA `(.L_x_44) ;  /* 0x00000000000c4947 */ /* 0x000fee0003800000 */
[----:B--2---:R-:W3:Y:S02]  /*2580*/  LDG.E.U8 R91, desc[UR36][R100.64+0x1] ;  /* 0x00000124645b7981 */ /* 0x004ee4000c1e1100 */
[----:B---3--:R-:W-:-:S05]  /*2590*/  PRMT R57, R91, 0x8880, RZ ;  /* 0x000088805b397816 */ /* 0x008fca00000000ff */
[----:B------:R-:W-:-:S07]  /*25a0*/  IMAD R88, R57, R90, RZ ;  /* 0x0000005a39587224 */ /* 0x000fce00078e02ff */
.L_x_44:
[----:B------:R-:W-:Y:S05]  /*25b0*/  BSYNC B1 ;  /* 0x0000000000017941 */ /* 0x000fea0003800000 */
.L_x_43:
[----:B------:R-:W-:Y:S01]  /*25c0*/  @!P4 IMAD R59, R59, R89, R88 ;  /* 0x000000593b3bc224 */ /* 0x000fe200078e0258 */
[----:B------:R-:W-:Y:S04]  /*25d0*/  BSSY B1, `(.L_x_45) ;  /* 0x0000006000017945 */ /* 0x000fe80003800000 */
[----:B------:R4:W-:Y:S01]  /*25e0*/  @!P4 STG.E.U8 desc[UR36][R6.64+0x1], R59 ;  /* 0x0000013b0600c986 */ /* 0x0009e2000c101124 */
[----:B------:R-:W-:Y:S05]  /*25f0*/  @P3 BRA `(.L_x_46) ;  /* 0x00000000000c3947 */ /* 0x000fea0003800000 */
[----:B--2---:R-:W3:Y:S02]  /*2600*/  LDG.E.U8 R91, desc[UR36][R96.64+0x8] ;  /* 0x00000824605b7981 */ /* 0x004ee4000c1e1100 */
[----:B---3--:R-:W-:-:S05]  /*2610*/  PRMT R57, R91, 0x8880, RZ ;  /* 0x000088805b397816 */ /* 0x008fca00000000ff */
[----:B------:R-:W-:-:S07]  /*2620*/  IMAD R88, R57, R90, RZ ;  /* 0x0000005a39587224 */ /* 0x000fce00078e02ff */
.L_x_46:
[----:B------:R-:W-:Y:S05]  /*2630*/  BSYNC B1 ;  /* 0x0000000000017941 */ /* 0x000fea0003800000 */
.L_x_45:
[----:B---3--:R-:W-:Y:S01]  /*2640*/  @!P3 IMAD R57, R60, R89, R88 ;  /* 0x000000593c39b224 */ /* 0x008fe200078e0258 */
[----:B------:R-:W-:Y:S04]  /*2650*/  BSSY B1, `(.L_x_47) ;  /* 0x0000006000017945 */ /* 0x000fe80003800000 */
[----:B------:R3:W-:Y:S01]  /*2660*/  @!P3 STG.E.U8 desc[UR36][R94.64+0x8], R57 ;  /* 0x000008395e00b986 */ /* 0x0007e2000c101124 */
[----:B------:R-:W-:Y:S05]  /*2670*/  @P5 BRA `(.L_x_48) ;  /* 0x00000000000c5947 */ /* 0x000fea0003800000 */
[----:B--2---:R-:W3:Y:S02]  /*2680*/  LDG.E.U8 R91, desc[UR36][R96.64+0x9] ;  /* 0x00000924605b7981 */ /* 0x004ee4000c1e1100 */
[----:B---3--:R-:W-:-:S05]  /*2690*/  PRMT R57, R91, 0x8880, RZ ;  /* 0x000088805b397816 */ /* 0x008fca00000000ff */
[----:B------:R-:W-:-:S07]  /*26a0*/  IMAD R88, R57, R90, RZ ;  /* 0x0000005a39587224 */ /* 0x000fce00078e02ff */
.L_x_48:
[----:B------:R-:W-:Y:S05]  /*26b0*/  BSYNC B1 ;  /* 0x0000000000017941 */ /* 0x000fea0003800000 */
.L_x_47:
[----:B------:R-:W-:Y:S01]  /*26c0*/  @!P5 IMAD R61, R61, R89, R88 ;  /* 0x000000593d3dd224 */ /* 0x000fe200078e0258 */
[----:B------:R-:W-:Y:S04]  /*26d0*/  BSSY B1, `(.L_x_49) ;  /* 0x0000006000017945 */ /* 0x000fe80003800000 */
[----:B------:R0:W-:Y:S01]  /*26e0*/  @!P5 STG.E.U8 desc[UR36][R94.64+0x9], R61 ;  /* 0x0000093d5e00d986 */ /* 0x0001e2000c101124 */
[----:B------:R-:W-:Y:S05]  /*26f0*/  @P2 BRA `(.L_x_50) ;  /* 0x00000000000c2947 */ /* 0x000fea0003800000 */
[----:B--2---:R-:W3:Y:S02]  /*2700*/  LDG.E.U8 R91, desc[UR36][R100.64+0x8] ;  /* 0x00000824645b7981 */ /* 0x004ee4000c1e1100 */
[----:B---3--:R-:W-:-:S05]  /*2710*/  PRMT R57, R91, 0x8880, RZ ;  /* 0x000088805b397816 */ /* 0x008fca00000000ff */
[----:B------:R-:W-:-:S07]  /*2720*/  IMAD R88, R57, R90, RZ ;  /* 0x0000005a39587224 */ /* 0x000fce00078e02ff */
.L_x_50:
[----:B------:R-:W-:Y:S05]  /*2730*/  BSYNC B1 ;  /* 0x0000000000017941 */ /* 0x000fea0003800000 */
.L_x_49:
        /* <DEDUP_REMOVED lines=11> */
.L_x_52:
[----:B------:R-:W-:Y:S05]  /*27f0*/  BSYNC B1 ;  /* 0x0000000000017941 */ /* 0x000fea0003800000 */
.L_x_51:
[----:B------:R-:W-:Y:S01]  /*2800*/  @!P4 IMAD R63, R63, R89, R88 ;  /* 0x000000593f3fc224 */ /* 0x000fe200078e0258 */
[----:B------:R-:W-:Y:S04]  /*2810*/  BSSY B1, `(.L_x_53) ;  /* 0x0000006000017945 */ /* 0x000fe80003800000 */
[----:B------:R0:W-:Y:S01]  /*2820*/  @!P4 STG.E.U8 desc[UR36][R6.64+0x9], R63 ;  /* 0x0000093f0600c986 */ /* 0x0001e2000c101124 */
[----:B------:R-:W-:Y:S05]  /*2830*/  @P3 BRA `(.L_x_54) ;  /* 0x00000000000c3947 */ /* 0x000fea0003800000 */
[----:B--2---:R-:W3:Y:S02]  /*2840*/  LDG.E.U8 R91, desc[UR36][R96.64+0x10] ;  /* 0x00001024605b7981 */ /* 0x004ee4000c1e1100 */
[----:B---3--:R-:W-:-:S05]  /*2850*/  PRMT R57, R91, 0x8880, RZ ;  /* 0x000088805b397816 */ /* 0x008fca00000000ff */
[----:B------:R-:W-:-:S07]  /*2860*/  IMAD R88, R57, R90, RZ ;  /* 0x0000005a39587224 */ /* 0x000fce00078e02ff */
.L_x_54:
[----:B------:R-:W-:Y:S05]  /*2870*/  BSYNC B1 ;  /* 0x0000000000017941 */ /* 0x000fea0003800000 */
.L_x_53:
[----:B---3--:R-:W-:Y:S01]  /*2880*/  @!P3 IMAD R57, R64, R89, R88 ;  /* 0x000000594039b224 */ /* 0x008fe200078e0258 */
[----:B------:R-:W-:Y:S04]  /*2890*/  BSSY B1, `(.L_x_55) ;  /* 0x0000006000017945 */ /* 0x000fe80003800000 */
[----:B------:R3:W-:Y:S01]  /*28a0*/  @!P3 STG.E.U8 desc[UR36][R94.64+0x10], R57 ;  /* 0x000010395e00b986 */ /* 0x0007e2000c101124 */
[----:B------:R-:W-:Y:S05]  /*28b0*/  @P5 BRA `(.L_x_56) ;  /* 0x00000000000c5947 */ /* 0x000fea0003800000 */
[----:B--2---:R-:W3:Y:S02]  /*28c0*/  LDG.E.U8 R91, desc[UR36][R96.64+0x11] ;  /* 0x00001124605b7981 */ /* 0x004ee4000c1e1100 */
[----:B---3--:R-:W-:-:S05]  /*28d0*/  PRMT R57, R91, 0x8880, RZ ;  /* 0x000088805b397816 */ /* 0x008fca00000000ff */
[----:B------:R-:W-:-:S07]  /*28e0*/  IMAD R88, R57, R90, RZ ;  /* 0x0000005a39587224 */ /* 0x000fce00078e02ff */
.L_x_56:
[----:B------:R-:W-:Y:S05]  /*28f0*/  BSYNC B1 ;  /* 0x0000000000017941 */ /* 0x000fea0003800000 */
.L_x_55:
[----:B------:R-:W-:Y:S01]  /*2900*/  @!P5 IMAD R65, R65, R89, R88 ;  /* 0x000000594141d224 */ /* 0x000fe200078e0258 */
[----:B------:R-:W-:Y:S04]  /*2910*/  BSSY B1, `(.L_x_57) ;  /* 0x0000006000017945 */ /* 0x000fe80003800000 */
[----:B------:R0:W-:Y:S01]  /*2920*/  @!P5 STG.E.U8 desc[UR36][R94.64+0x11], R65 ;  /* 0x000011415e00d986 */ /* 0x0001e2000c101124 */
[----:B------:R-:W-:Y:S05]  /*2930*/  @P2 BRA `(.L_x_58) ;  /* 0x00000000000c2947 */ /* 0x000fea0003800000 */
[----:B--2---:R-:W3:Y:S02]  /*2940*/  LDG.E.U8 R91, desc[UR36][R100.64+0x10] ;  /* 0x00001024645b7981 */ /* 0x004ee4000c1e1100 */
[----:B---3--:R-:W-:-:S05]  /*2950*/  PRMT R57, R91, 0x8880, RZ ;  /* 0x000088805b397816 */ /* 0x008fca00000000ff */
[----:B------:R-:W-:-:S07]  /*2960*/  IMAD R88, R57, R90, RZ ;  /* 0x0000005a39587224 */ /* 0x000fce00078e02ff */
.L_x_58:
[----:B------:R-:W-:Y:S05]  /*2970*/  BSYNC B1 ;  /* 0x0000000000017941 */ /* 0x000fea0003800000 */
.L_x_57:
        /* <DEDUP_REMOVED lines=11> */
.L_x_60:
[----:B------:R-:W-:Y:S05]  /*2a30*/  BSYNC B1 ;  /* 0x0000000000017941 */ /* 0x000fea0003800000 */
.L_x_59:
[----:B------:R-:W-:Y:S01]  /*2a40*/  @!P4 IMAD R67, R67, R89, R88 ;  /* 0x000000594343c224 */ /* 0x000fe200078e0258 */
[----:B------:R-:W-:Y:S04]  /*2a50*/  BSSY B1, `(.L_x_61) ;  /* 0x0000006000017945 */ /* 0x000fe80003800000 */
[----:B------:R0:W-:Y:S01]  /*2a60*/  @!P4 STG.E.U8 desc[UR36][R6.64+0x11], R67 ;  /* 0x000011430600c986 */ /* 0x0001e2000c101124 */
[----:B------:R-:W-:Y:S05]  /*2a70*/  @P3 BRA `(.L_x_62) ;  /* 0x00000000000c3947 */ /* 0x000fea0003800000 */
[----:B--2---:R-:W3:Y:S02]  /*2a80*/  LDG.E.U8 R91, desc[UR36][R96.64+0x18] ;  /* 0x00001824605b7981 */ /* 0x004ee4000c1e1100 */
[----:B---3--:R-:W-:-:S05]  /*2a90*/  PRMT R57, R91, 0x8880, RZ ;  /* 0x000088805b397816 */ /* 0x008fca00000000ff */
[----:B------:R-:W-:-:S07]  /*2aa0*/  IMAD R88, R57, R90, RZ ;  /* 0x0000005a39587224 */ /* 0x000fce00078e02ff */
.L_x_62:
[----:B------:R-:W-:Y:S05]  /*2ab0*/  BSYNC B1 ;  /* 0x0000000000017941 */ /* 0x000fea0003800000 */
.L_x_61:
[----:B---3--:R-:W-:Y:S01]  /*2ac0*/  @!P3 IMAD R57, R68, R89, R88 ;  /* 0x000000594439b224 */ /* 0x008fe200078e0258 */
[----:B------:R-:W-:Y:S04]  /*2ad0*/  BSSY B1, `(.L_x_63) ;  /* 0x0000006000017945 */ /* 0x000fe80003800000 */
[----:B------:R3:W-:Y:S01]  /*2ae0*/  @!P3 STG.E.U8 desc[UR36][R94.64+0x18], R57 ;  /* 0x000018395e00b986 */ /* 0x0007e2000c101124 */
[----:B------:R-:W-:Y:S05]  /*2af0*/  @P5 BRA `(.L_x_64) ;  /* 0x00000000000c5947 */ /* 0x000fea0003800000 */
[----:B--2---:R-:W3:Y:S02]  /*2b00*/  LDG.E.U8 R91, desc[UR36][R96.64+0x19] ;  /* 0x00001924605b7981 */ /* 0x004ee4000c1e1100 */
[----:B---3--:R-:W-:-:S05]  /*2b10*/  PRMT R57, R91, 0x8880, RZ ;  /* 0x000088805b397816 */ /* 0x008fca00000000ff */
[----:B------:R-:W-:-:S07]  /*2b20*/  IMAD R88, R57, R90, RZ ;  /* 0x0000005a39587224 */ /* 0x000fce00078e02ff */
.L_x_64:
[----:B------:R-:W-:Y:S05]  /*2b30*/  BSYNC B1 ;  /* 0x0000000000017941 */ /* 0x000fea0003800000 */
.L_x_63:
[----:B------:R-:W-:Y:S01]  /*2b40*/  @!P5 IMAD R69, R69, R89, R88 ;  /* 0x000000594545d224 */ /* 0x000fe200078e0258 */
[----:B------:R-:W-:Y:S04]  /*2b50*/  BSSY B1, `(.L_x_65) ;  /* 0x0000006000017945 */ /* 0x000fe80003800000 */
[----:B------:R0:W-:Y:S01]  /*2b60*/  @!P5 STG.E.U8 desc[UR36][R94.64+0x19], R69 ;  /* 0x000019455e00d986 */ /* 0x0001e2000c101124 */
[----:B------:R-:W-:Y:S05]  /*2b70*/  @P2 BRA `(.L_x_66) ;  /* 0x00000000000c2947 */ /* 0x000fea0003800000 */
[----:B--2---:R-:W3:Y:S02]  /*2b80*/  LDG.E.U8 R91, desc[UR36][R100.64+0x18] ;  /* 0x00001824645b7981 */ /* 0x004ee4000c1e1100 */
[----:B---3--:R-:W-:-:S05]  /*2b90*/  PRMT R57, R91, 0x8880, RZ ;  /* 0x000088805b397816 */ /* 0x008fca00000000ff */
[----:B------:R-:W-:-:S07]  /*2ba0*/  IMAD R88, R57, R90, RZ ;  /* 0x0000005a39587224 */ /* 0x000fce00078e02ff */
.L_x_66:
[----:B------:R-:W-:Y:S05]  /*2bb0*/  BSYNC B1 ;  /* 0x0000000000017941 */ /* 0x000fea0003800000 */
.L_x_65:
        /* <DEDUP_REMOVED lines=11> */
.L_x_68:
[----:B------:R-:W-:Y:S05]  /*2c70*/  BSYNC B1 ;  /* 0x0000000000017941 */ /* 0x000fea0003800000 */
.L_x_67:
[----:B------:R-:W-:Y:S01]  /*2c80*/  @!P4 IMAD R71, R71, R89, R88 ;  /* 0x000000594747c224 */ /* 0x000fe200078e0258 */
[----:B------:R-:W-:Y:S04]  /*2c90*/  BSSY B1, `(.L_x_69) ;  /* 0x0000006000017945 */ /* 0x000fe80003800000 */
[----:B------:R0:W-:Y:S01]  /*2ca0*/  @!P4 STG.E.U8 desc[UR36][R6.64+0x19], R71 ;  /* 0x000019470600c986 */ /* 0x0001e2000c101124 */
[----:B------:R-:W-:Y:S05]  /*2cb0*/  @P3 BRA `(.L_x_70) ;  /* 0x00000000000c3947 */ /* 0x000fea0003800000 */
[----:B--2---:R-:W3:Y:S02]  /*2cc0*/  LDG.E.U8 R91, desc[UR36][R96.64+0x20] ;  /* 0x00002024605b7981 */ /* 0x004ee4000c1e1100 */
[----:B---3--:R-:W-:-:S05]  /*2cd0*/  PRMT R57, R91, 0x8880, RZ ;  /* 0x000088805b397816 */ /* 0x008fca00000000ff */
[----:B------:R-:W-:-:S07]  /*2ce0*/  IMAD R88, R57, R90, RZ ;  /* 0x0000005a39587224 */ /* 0x000fce00078e02ff */
.L_x_70:
[----:B------:R-:W-:Y:S05]  /*2cf0*/  BSYNC B1 ;  /* 0x0000000000017941 */ /* 0x000fea0003800000 */
.L_x_69:
[----:B---3--:R-:W-:Y:S01]  /*2d00*/  @!P3 IMAD R57, R72, R89, R88 ;  /* 0x000000594839b224 */ /* 0x008fe200078e0258 */
[----:B------:R-:W-:Y:S04]  /*2d10*/  BSSY B1, `(.L_x_71) ;  /* 0x0000006000017945 */ /* 0x000fe80003800000 */
[----:B------:R3:W-:Y:S01]  /*2d20*/  @!P3 STG.E.U8 desc[UR36][R94.64+0x20], R57 ;  /* 0x000020395e00b986 */ /* 0x0007e2000c101124 */
[----:B------:R-:W-:Y:S05]  /*2d30*/  @P5 BRA `(.L_x_72) ;  /* 0x00000000000c5947 */ /* 0x000fea0003800000 */
[----:B--2---:R-:W3:Y:S02]  /*2d40*/  LDG.E.U8 R91, desc[UR36][R96.64+0x21] ;  /* 0x00002124605b7981 */ /* 0x004ee4000c1e1100 */
[----:B---3--:R-:W-:-:S05]  /*2d50*/  PRMT R57, R91, 0x8880, RZ ;  /* 0x000088805b397816 */ /* 0x008fca00000000ff */
[----:B------:R-:W-:-:S07]  /*2d60*/  IMAD R88, R57, R90, RZ ;  /* 0x0000005a39587224 */ /* 0x000fce00078e02ff */
.L_x_72:
[----:B------:R-:W-:Y:S05]  /*2d70*/  BSYNC B1 ;  /* 0x0000000000017941 */ /* 0x000fea0003800000 */
.L_x_71:
[----:B------:R-:W-:Y:S01]  /*2d80*/  @!P5 IMAD R73, R73, R89, R88 ;  /* 0x000000594949d224 */ /* 0x000fe200078e0258 */
[----:B------:R-:W-:Y:S04]  /*2d90*/  BSSY B1, `(.L_x_73) ;  /* 0x0000006000017945 */ /* 0x000fe80003800000 */
[----:B------:R0:W-:Y:S01]  /*2da0*/  @!P5 STG.E.U8 desc[UR36][R94.64+0x21], R73 ;  /* 0x000021495e00d986 */ /* 0x0001e2000c101124 */
[----:B------:R-:W-:Y:S05]  /*2db0*/  @P2 BRA `(.L_x_74) ;  /* 0x00000000000c2947 */ /* 0x000fea0003800000 */
[----:B--2---:R-:W3:Y:S02]  /*2dc0*/  LDG.E.U8 R91, desc[UR36][R100.64+0x20] ;  /* 0x00002024645b7981 */ /* 0x004ee4000c1e1100 */
[----:B---3--:R-:W-:-:S05]  /*2dd0*/  PRMT R57, R91, 0x8880, RZ ;  /* 0x000088805b397816 */ /* 0x008fca00000000ff */
[----:B------:R-:W-:-:S07]  /*2de0*/  IMAD R88, R57, R90, RZ ;  /* 0x0000005a39587224 */ /* 0x000fce00078e02ff */
.L_x_74:
[----:B------:R-:W-:Y:S05]  /*2df0*/  BSYNC B1 ;  /* 0x0000000000017941 */ /* 0x000fea0003800000 */
.L_x_73:
        /* <DEDUP_REMOVED lines=11> */
.L_x_76:
[----:B------:R-:W-:Y:S05]  /*2eb0*/  BSYNC B1 ;  /* 0x0000000000017941 */ /* 0x000fea0003800000 */
.L_x_75:
[----:B------:R-:W-:Y:S01]  /*2ec0*/  @!P4 IMAD R75, R75, R89, R88 ;  /* 0x000000594b4bc224 */ /* 0x000fe200078e0258 */
[----:B------:R-:W-:Y:S04]  /*2ed0*/  BSSY B1, `(.L_x_77) ;  /* 0x0000006000017945 */ /* 0x000fe80003800000 */
[----:B------:R0:W-:Y:S01]  /*2ee0*/  @!P4 STG.E.U8 desc[UR36][R6.64+0x21], R75 ;  /* 0x0000214b0600c986 */ /* 0x0001e2000c101124 */
[----:B------:R-:W-:Y:S05]  /*2ef0*/  @P3 BRA `(.L_x_78) ;  /* 0x00000000000c3947 */ /* 0x000fea0003800000 */
[----:B--2---:R-:W3:Y:S02]  /*2f00*/  LDG.E.U8 R91, desc[UR36][R96.64+0x28] ;  /* 0x00002824605b7981 */ /* 0x004ee4000c1e1100 */
[----:B---3--:R-:W-:-:S05]  /*2f10*/  PRMT R57, R91, 0x8880, RZ ;  /* 0x000088805b397816 */ /* 0x008fca00000000ff */
[----:B------:R-:W-:-:S07]  /*2f20*/  IMAD R88, R57, R90, RZ ;  /* 0x0000005a39587224 */ /* 0x000fce00078e02ff */
.L_x_78:
[----:B------:R-:W-:Y:S05]  /*2f30*/  BSYNC B1 ;  /* 0x0000000000017941 */ /* 0x000fea0003800000 */
.L_x_77:
[----:B---3--:R-:W-:Y:S01]  /*2f40*/  @!P3 IMAD R57, R76, R89, R88 ;  /* 0x000000594c39b224 */ /* 0x008fe200078e0258 */
[----:B------:R-:W-:Y:S04]  /*2f50*/  BSSY B1, `(.L_x_79) ;  /* 0x0000006000017945 */ /* 0x000fe80003800000 */
[----:B------:R3:W-:Y:S01]  /*2f60*/  @!P3 STG.E.U8 desc[UR36][R94.64+0x28], R57 ;  /* 0x000028395e00b986 */ /* 0x0007e2000c101124 */
[----:B------:R-:W-:Y:S05]  /*2f70*/  @P5 BRA `(.L_x_80) ;  /* 0x00000000000c5947 */ /* 0x000fea0003800000 */
[----:B--2---:R-:W3:Y:S02]  /*2f80*/  LDG.E.U8 R91, desc[UR36][R96.64+0x29] ;  /* 0x00002924605b7981 */ /* 0x004ee4000c1e1100 */
[----:B---3--:R-:W-:-:S05]  /*2f90*/  PRMT R57, R91, 0x8880, RZ ;  /* 0x000088805b397816 */ /* 0x008fca00000000ff */
[----:B------:R-:W-:-:S07]  /*2fa0*/  IMAD R88, R57, R90, RZ ;  /* 0x0000005a39587224 */ /* 0x000fce00078e02ff */
.L_x_80:
[----:B------:R-:W-:Y:S05]  /*2fb0*/  BSYNC B1 ;  /* 0x0000000000017941 */ /* 0x000fea0003800000 */
.L_x_79:
[----:B------:R-:W-:Y:S01]  /*2fc0*/  @!P5 IMAD R77, R77, R89, R88 ;  /* 0x000000594d4dd224 */ /* 0x000fe200078e0258 */
[----:B------:R-:W-:Y:S04]  /*2fd0*/  BSSY B1, `(.L_x_81) ;  /* 0x0000006000017945 */ /* 0x000fe80003800000 */
[----:B------:R0:W-:Y:S01]  /*2fe0*/  @!P5 STG.E.U8 desc[UR36][R94.64+0x29], R77 ;  /* 0x0000294d5e00d986 */ /* 0x0001e2000c101124 */
[----:B------:R-:W-:Y:S05]  /*2ff0*/  @P2 BRA `(.L_x_82) ;  /* 0x00000000000c2947 */ /* 0x000fea0003800000 */
[----:B--2---:R-:W3:Y:S02]  /*3000*/  LDG.E.U8 R91, desc[UR36][R100.64+0x28] ;  /* 0x00002824645b7981 */ /* 0x004ee4000c1e1100 */
[----:B---3--:R-:W-:-:S05]  /*3010*/  PRMT R57, R91, 0x8880, RZ ;  /* 0x000088805b397816 */ /* 0x008fca00000000ff */
[----:B------:R-:W-:-:S07]  /*3020*/  IMAD R88, R57, R90, RZ ;  /* 0x0000005a39587224 */ /* 0x000fce00078e02ff */
.L_x_82:
[----:B------:R-:W-:Y:S05]  /*3030*/  BSYNC B1 ;  /* 0x0000000000017941 */ /* 0x000fea0003800000 */
.L_x_81:
        /* <DEDUP_REMOVED lines=11> */
.L_x_84:
[----:B------:R-:W-:Y:S05]  /*30f0*/  BSYNC B1 ;  /* 0x0000000000017941 */ /* 0x000fea0003800000 */
.L_x_83:
[----:B------:R-:W-:Y:S01]  /*3100*/  @!P4 IMAD R79, R79, R89, R88 ;  /* 0x000000594f4fc224 */ /* 0x000fe200078e0258 */
[----:B------:R-:W-:Y:S04]  /*3110*/  BSSY B1, `(.L_x_85) ;  /* 0x0000006000017945 */ /* 0x000fe80003800000 */
[----:B------:R0:W-:Y:S01]  /*3120*/  @!P4 STG.E.U8 desc[UR36][R6.64+0x29], R79 ;  /* 0x0000294f0600c986 */ /* 0x0001e2000c101124 */
[----:B------:R-:W-:Y:S05]  /*3130*/  @P3 BRA `(.L_x_86) ;  /* 0x00000000000c3947 */ /* 0x000fea0003800000 */
[----:B--2---:R-:W3:Y:S02]  /*3140*/  LDG.E.U8 R91, desc[UR36][R96.64+0x30] ;  /* 0x00003024605b7981 */ /* 0x004ee4000c1e1100 */
[----:B---3--:R-:W-:-:S05]  /*3150*/  PRMT R57, R91, 0x8880, RZ ;  /* 0x000088805b397816 */ /* 0x008fca00000000ff */
[----:B------:R-:W-:-:S07]  /*3160*/  IMAD R88, R57, R90, RZ ;  /* 0x0000005a39587224 */ /* 0x000fce00078e02ff */
.L_x_86:
[----:B------:R-:W-:Y:S05]  /*3170*/  BSYNC B1 ;  /* 0x0000000000017941 */ /* 0x000fea0003800000 */
.L_x_85:
[----:B---3--:R-:W-:Y:S01]  /*3180*/  @!P3 IMAD R57, R80, R89, R88 ;  /* 0x000000595039b224 */ /* 0x008fe200078e0258 */
[----:B------:R-:W-:Y:S04]  /*3190*/  BSSY B1, `(.L_x_87) ;  /* 0x0000006000017945 */ /* 0x000fe80003800000 */
[----:B------:R3:W-:Y:S01]  /*31a0*/  @!P3 STG.E.U8 desc[UR36][R94.64+0x30], R57 ;  /* 0x000030395e00b986 */ /* 0x0007e2000c101124 */
[----:B------:R-:W-:Y:S05]  /*31b0*/  @P5 BRA `(.L_x_88) ;  /* 0x00000000000c5947 */ /* 0x000fea0003800000 */
[----:B--2---:R-:W3:Y:S02]  /*31c0*/  LDG.E.U8 R91, desc[UR36][R96.64+0x31] ;  /* 0x00003124605b7981 */ /* 0x004ee4000c1e1100 */
[----:B---3--:R-:W-:-:S05]  /*31d0*/  PRMT R57, R91, 0x8880, RZ ;  /* 0x000088805b397816 */ /* 0x008fca00000000ff */
[----:B------:R-:W-:-:S07]  /*31e0*/  IMAD R88, R57, R90, RZ ;  /* 0x0000005a39587224 */ /* 0x000fce00078e02ff */
.L_x_88:
[----:B------:R-:W-:Y:S05]  /*31f0*/  BSYNC B1 ;  /* 0x0000000000017941 */ /* 0x000fea0003800000 */
.L_x_87:
[----:B------:R-:W-:Y:S01]  /*3200*/  @!P5 IMAD R81, R81, R89, R88 ;  /* 0x000000595151d224 */ /* 0x000fe200078e0258 */
[----:B------:R-:W-:Y:S04]  /*3210*/  BSSY B1, `(.L_x_89) ;  /* 0x0000006000017945 */ /* 0x000fe80003800000 */
[----:B------:R0:W-:Y:S01]  /*3220*/  @!P5 STG.E.U8 desc[UR36][R94.64+0x31], R81 ;  /* 0x000031515e00d986 */ /* 0x0001e2000c101124 */
[----:B------:R-:W-:Y:S05]  /*3230*/  @P2 BRA `(.L_x_90) ;  /* 0x00000000000c2947 */ /* 0x000fea0003800000 */
[----:B--2---:R-:W3:Y:S02]  /*3240*/  LDG.E.U8 R91, desc[UR36][R100.64+0x30] ;  /* 0x00003024645b7981 */ /* 0x004ee4000c1e1100 */
[----:B---3--:R-:W-:-:S05]  /*3250*/  PRMT R57, R91, 0x8880, RZ ;  /* 0x000088805b397816 */ /* 0x008fca00000000ff */
[----:B------:R-:W-:-:S07]  /*3260*/  IMAD R88, R57, R90, RZ ;  /* 0x0000005a39587224 */ /* 0x000fce00078e02ff */
.L_x_90:
[----:B------:R-:W-:Y:S05]  /*3270*/  BSYNC B1 ;  /* 0x0000000000017941 */ /* 0x000fea0003800000 */
.L_x_89:
[C---:B------:R-:W-:Y:S01]  /*3280*/  ISETP.LT.OR P4, PT, R3.reuse, 0x32, !P1 ;  /* 0x000000320300780c */ /* 0x040fe20004f81670 */
[----:B---3--:R-:W-:Y:S01]  /*3290*/  @!P2 IMAD R57, R82, R89, R88 ;  /* 0x000000595239a224 */ /* 0x008fe200078e0258 */
[----:B------:R-:W-:Y:S01]  /*32a0*/  BSSY B1, `(.L_x_91) ;  /* 0x000000b000017945 */ /* 0x000fe20003800000 */
[----:B------:R-:W-:Y:S02]  /*32b0*/  ISETP.LT.OR P3, PT, R3, 0x39, !P0 ;  /* 0x000000390300780c */ /* 0x000fe40004761670 */
[----:B------:R-:W-:Y:S01]  /*32c0*/  IADD3 R107, P5, R107, 0x80, RZ ;  /* 0x000000806b6b7810 */ /* 0x000fe20007fbe0ff */
[----:B------:R3:W-:Y:S01]  /*32d0*/  @!P2 STG.E.U8 desc[UR36][R6.64+0x30], R57 ;  /* 0x000030390600a986 */ /* 0x0007e2000c101124 */
[C---:B------:R-:W-:Y:S02]  /*32e0*/  ISETP.LT.OR P2, PT, R3.reuse, 0x39, !P1 ;  /* 0x000000390300780c */ /* 0x040fe40004f41670 */
[C---:B------:R-:W-:Y:S02]  /*32f0*/  ISETP.LT.OR P0, PT, R3.reuse, 0x3a, !P0 ;  /* 0x0000003a0300780c */ /* 0x040fe40004701670 */
[----:B------:R-:W-:-:S02]  /*3300*/  ISETP.LT.OR P1, PT, R3, 0x3a, !P1 ;  /* 0x0000003a0300780c */ /* 0x000fc40004f21670 */
[----:B------:R-:W-:Y:S11]  /*3310*/  @P4 BRA `(.L_x_92) ;  /* 0x00000000000c4947 */ /* 0x000ff60003800000 */
[----:B--2---:R-:W3:Y:S02]  /*3320*/  LDG.E.U8 R91, desc[UR36][R100.64+0x31] ;  /* 0x00003124645b7981 */ /* 0x004ee4000c1e1100 */
[----:B---3--:R-:W-:-:S05]  /*3330*/  PRMT R57, R91, 0x8880, RZ ;  /* 0x000088805b397816 */ /* 0x008fca00000000ff */
[----:B------:R-:W-:-:S07]  /*3340*/  IMAD R88, R57, R90, RZ ;  /* 0x0000005a39587224 */ /* 0x000fce00078e02ff */
.L_x_92:
[----:B------:R-:W-:Y:S05]  /*3350*/  BSYNC B1 ;  /* 0x0000000000017941 */ /* 0x000fea0003800000 */
.L_x_91:
[----:B------:R-:W-:Y:S01]  /*3360*/  @!P4 IMAD R83, R83, R89, R88 ;  /* 0x000000595353c224 */ /* 0x000fe200078e0258 */
[----:B------:R-:W-:Y:S04]  /*3370*/  BSSY B1, `(.L_x_93) ;  /* 0x0000006000017945 */ /* 0x000fe80003800000 */
[----:B------:R0:W-:Y:S01]  /*3380*/  @!P4 STG.E.U8 desc[UR36][R6.64+0x31], R83 ;  /* 0x000031530600c986 */ /* 0x0001e2000c101124 */
[----:B------:R-:W-:Y:S05]  /*3390*/  @P3 BRA `(.L_x_94) ;  /* 0x00000000000c3947 */ /* 0x000fea0003800000 */
[----:B--2---:R-:W3:Y:S02]  /*33a0*/  LDG.E.U8 R91, desc[UR36][R96.64+0x38] ;  /* 0x00003824605b7981 */ /* 0x004ee4000c1e1100 */
[----:B---3--:R-:W-:-:S05]  /*33b0*/  PRMT R57, R91, 0x8880, RZ ;  /* 0x000088805b397816 */ /* 0x008fca00000000ff */
[----:B------:R-:W-:-:S07]  /*33c0*/  IMAD R88, R57, R90, RZ ;  /* 0x0000005a39587224 */ /* 0x000fce00078e02ff */
.L_x_94:
[----:B------:R-:W-:Y:S05]  /*33d0*/  BSYNC B1 ;  /* 0x0000000000017941 */ /* 0x000fea0003800000 */
.L_x_93:
[----:B---3--:R-:W-:Y:S01]  /*33e0*/  @!P3 IMAD R57, R84, R89, R88 ;  /* 0x000000595439b224 */ /* 0x008fe200078e0258 */
[----:B------:R-:W-:Y:S01]  /*33f0*/  BSSY B1, `(.L_x_95) ;  /* 0x0000007000017945 */ /* 0x000fe20003800000 */
[----:B----4-:R-:W-:-:S03]  /*3400*/  IMAD.X R59, RZ, RZ, R5, P5 ;  /* 0x000000ffff3b7224 */ /* 0x010fc600028e0605 */
[----:B------:R3:W-:Y:S01]  /*3410*/  @!P3 STG.E.U8 desc[UR36][R94.64+0x38], R57 ;  /* 0x000038395e00b986 */ /* 0x0007e2000c101124 */
[----:B------:R-:W-:Y:S05]  /*3420*/  @P0 BRA `(.L_x_96) ;  /* 0x00000000000c0947 */ /* 0x000fea0003800000 */
[----:B--2---:R-:W2:Y:S02]  /*3430*/  LDG.E.U8 R91, desc[UR36][R96.64+0x39] ;  /* 0x00003924605b7981 */ /* 0x004ea4000c1e1100 */
[----:B--2---:R-:W-:-:S05]  /*3440*/  PRMT R5, R91, 0x8880, RZ ;  /* 0x000088805b057816 */ /* 0x004fca00000000ff */
[----:B------:R-:W-:-:S07]  /*3450*/  IMAD R88, R5, R90, RZ ;  /* 0x0000005a05587224 */ /* 0x000fce00078e02ff */
.L_x_96:
[----:B------:R-:W-:Y:S05]  /*3460*/  BSYNC B1 ;  /* 0x0000000000017941 */ /* 0x000fea0003800000 */
.L_x_95:
[----:B------:R-:W-:Y:S01]  /*3470*/  @!P0 IMAD R85, R85, R89, R88 ;  /* 0x0000005955558224 */ /* 0x000fe200078e0258 */
[----:B------:R-:W-:Y:S01]  /*3480*/  BSSY B1, `(.L_x_97) ;  /* 0x0000007000017945 */ /* 0x000fe20003800000 */
[----:B------:R-:W-:-:S03]  /*3490*/  IMAD R4, R59, R92, RZ ;  /* 0x0000005c3b047224 */ /* 0x000fc600078e02ff */
[----:B------:R4:W-:Y:S01]  /*34a0*/  @!P0 STG.E.U8 desc[UR36][R94.64+0x39], R85 ;  /* 0x000039555e008986 */ /* 0x0009e2000c101124 */
[----:B------:R-:W-:Y:S05]  /*34b0*/  @P2 BRA `(.L_x_98) ;  /* 0x00000000000c2947 */ /* 0x000fea0003800000 */
[----:B--2---:R-:W2:Y:S02]  /*34c0*/  LDG.E.U8 R91, desc[UR36][R100.64+0x38] ;  /* 0x00003824645b7981 */ /* 0x004ea4000c1e1100 */
[----:B--2---:R-:W-:-:S05]  /*34d0*/  PRMT R5, R91, 0x8880, RZ ;  /* 0x000088805b057816 */ /* 0x004fca00000000ff */
[----:B------:R-:W-:-:S07]  /*34e0*/  IMAD R88, R5, R90, RZ ;  /* 0x0000005a05587224 */ /* 0x000fce00078e02ff */
.L_x_98:
[----:B------:R-:W-:Y:S05]  /*34f0*/  BSYNC B1 ;  /* 0x0000000000017941 */ /* 0x000fea0003800000 */
.L_x_97:
[----:B------:R-:W-:Y:S01]  /*3500*/  @!P2 IMAD R5, R86, R89, R88 ;  /* 0x000000595605a224 */ /* 0x000fe200078e0258 */
[----:B------:R-:W-:Y:S01]  /*3510*/  BSSY B1, `(.L_x_99) ;  /* 0x0000009000017945 */ /* 0x000fe20003800000 */
[C---:B---3--:R-:W-:Y:S02]  /*3520*/  IMAD R57, R107.reuse, R93, R4 ;  /* 0x0000005d6b397224 */ /* 0x048fe400078e0204 */
[CC--:B------:R-:W-:Y:S01]  /*3530*/  IMAD.WIDE.U32 R98, R107.reuse, R92.reuse, R98 ;  /* 0x0000005c6b627225 */ /* 0x0c0fe200078e0062 */
[----:B------:R3:W-:Y:S03]  /*3540*/  @!P2 STG.E.U8 desc[UR36][R6.64+0x38], R5 ;  /* 0x000038050600a986 */ /* 0x0007e6000c101124 */
[----:B------:R-:W-:Y:S01]  /*3550*/  IMAD.WIDE.U32 R92, R107, R92, R20 ;  /* 0x0000005c6b5c7225 */ /* 0x000fe200078e0014 */
[----:B------:R-:W-:Y:S06]  /*3560*/  @P1 BRA `(.L_x_100) ;  /* 0x00000000000c1947 */ /* 0x000fec0003800000 */
[----:B--2---:R-:W3:Y:S02]  /*3570*/  LDG.E.U8 R91, desc[UR36][R100.64+0x39] ;  /* 0x00003924645b7981 */ /* 0x004ee4000c1e1100 */
[----:B---3--:R-:W-:-:S05]  /*3580*/  PRMT R5, R91, 0x8880, RZ ;  /* 0x000088805b057816 */ /* 0x008fca00000000ff */
[----:B------:R-:W-:-:S07]  /*3590*/  IMAD R88, R5, R90, RZ ;  /* 0x0000005a05587224 */ /* 0x000fce00078e02ff */
.L_x_100:
[----:B------:R-:W-:Y:S05]  /*35a0*/  BSYNC B1 ;  /* 0x0000000000017941 */ /* 0x000fea0003800000 */
.L_x_99:
[----:B------:R-:W-:Y:S01]  /*35b0*/  @!P1 IMAD R87, R87, R89, R88 ;  /* 0x0000005957579224 */ /* 0x000fe200078e0258 */
[----:B------:R-:W-:Y:S01]  /*35c0*/  ISETP.GE.AND P2, PT, R102, 0x81, PT ;  /* 0x000000816600780c */ /* 0x000fe20003f46270 */
[----:B------:R-:W-:Y:S01]  /*35d0*/  BSSY B1, `(.L_x_101) ;  /* 0x000000c000017945 */ /* 0x000fe20003800000 */
[----:B------:R-:W-:Y:S02]  /*35e0*/  IADD3 R4, P5, R92, R12, RZ ;  /* 0x0000000c5c047210 */ /* 0x000fe40007fbe0ff */
[----:B------:R0:W-:Y:S01]  /*35f0*/  @!P1 STG.E.U8 desc[UR36][R6.64+0x39], R87 ;  /* 0x0000395706009986 */ /* 0x0001e2000c101124 */
[----:B------:R-:W-:Y:S02]  /*3600*/  ISETP.LT.OR P1, PT, R3, 0x1, !P2 ;  /* 0x000000010300780c */ /* 0x000fe40005721670 */
[----:B---3--:R-:W-:Y:S02]  /*3610*/  IADD3.X R5, R13, R93, R57, P5, !PT ;  /* 0x0000005d0d057210 */ /* 0x008fe40002ffe439 */
[----:B------:R-:W-:-:S02]  /*3620*/  ISETP.GE.AND P0, PT, R102, 0x89, PT ;  /* 0x000000896600780c */ /* 0x000fc40003f06270 */
[----:B------:R-:W-:Y:S02]  /*3630*/  IADD3 R12, P4, P3, R14, R12, R98 ;  /* 0x0000000c0e0c7210 */ /* 0x000fe40007b9e062 */
[----:B------:R-:W-:-:S05]  /*3640*/  ISETP.LT.OR P5, PT, R3, 0x2, !P2 ;  /* 0x000000020300780c */ /* 0x000fca00057a1670 */
[----:B0-----:R-:W-:Y:S08]  /*3650*/  @P1 BRA `(.L_x_102) ;  /* 0x00000000000c1947 */ /* 0x001ff00003800000 */
[----:B--2---:R-:W2:Y:S02]  /*3660*/  LDG.E.U8 R91, desc[UR36][R4.64] ;  /* 0x00000024045b7981 */ /* 0x004ea4000c1e1100 */
[----:B--2---:R-:W-:-:S05]  /*3670*/  PRMT R7, R91, 0x8880, RZ ;  /* 0x000088805b077816 */ /* 0x004fca00000000ff */
[----:B------:R-:W-:-:S07]  /*3680*/  IMAD R88, R7, R90, RZ ;  /* 0x0000005a07587224 */ /* 0x000fce00078e02ff */
.L_x_102:
[----:B------:R-:W-:Y:S05]  /*3690*/  BSYNC B1 ;  /* 0x0000000000017941 */ /* 0x000fea0003800000 */
.L_x_101:
[----:B------:R-:W-:Y:S01]  /*36a0*/  @!P1 IMAD R7, R24, R89, R88 ;  /* 0x0000005918079224 */ /* 0x000fe200078e0258 */
[----:B------:R-:W-:Y:S01]  /*36b0*/  BSSY B1, `(.L_x_103) ;  /* 0x0000007000017945 */ /* 0x000fe20003800000 */
[----:B------:R-:W-:-:S03]  /*36c0*/  IMAD.IADD R98, R57, 0x1, R99 ;  /* 0x0000000139627824 */ /* 0x000fc600078e0263 */
[----:B------:R0:W-:Y:S01]  /*36d0*/  @!P1 STG.E.U8 desc[UR36][R8.64], R7 ;  /* 0x0000000708009986 */ /* 0x0001e2000c101124 */
[----:B------:R-:W-:Y:S05]  /*36e0*/  @P5 BRA `(.L_x_104) ;  /* 0x00000000000c5947 */ /* 0x000fea0003800000 */
[----:B--2---:R-:W0:Y:S02]  /*36f0*/  LDG.E.U8 R91, desc[UR36][R4.64+0x1] ;  /* 0x00000124045b7981 */ /* 0x004e24000c1e1100 */
[----:B0-----:R-:W-:-:S05]  /*3700*/  PRMT R7, R91, 0x8880, RZ ;  /* 0x000088805b077816 */ /* 0x001fca00000000ff */
[----:B------:R-:W-:-:S07]  /*3710*/  IMAD R88, R7, R90, RZ ;  /* 0x0000005a07587224 */ /* 0x000fce00078e02ff */
.L_x_104:
[----:B------:R-:W-:Y:S05]  /*3720*/  BSYNC B1 ;  /* 0x0000000000017941 */ /* 0x000fea0003800000 */
.L_x_103:
[----:B------:R-:W-:Y:S01]  /*3730*/  ISETP.LT.OR P1, PT, R3, 0x1, !P0 ;  /* 0x000000010300780c */ /* 0x000fe20004721670 */
[----:B------:R-:W-:Y:S01]  /*3740*/  @!P5 IMAD R25, R25, R89, R88 ;  /* 0x000000591919d224 */ /* 0x000fe200078e0258 */
[----:B------:R-:W-:Y:S01]  /*3750*/  BSSY B1, `(.L_x_105) ;  /* 0x000000a000017945 */ /* 0x000fe20003800000 */
[----:B------:R-:W-:Y:S02]  /*3760*/  IADD3.X R13, R21, R13, R98, P4, P3 ;  /* 0x0000000d150d7210 */ /* 0x000fe400027e6462 */
[C---:B------:R-:W-:Y:S01]  /*3770*/  ISETP.LT.OR P4, PT, R3.reuse, 0x2, !P0 ;  /* 0x000000020300780c */ /* 0x040fe20004781670 */
[----:B------:R3:W-:Y:S01]  /*3780*/  @!P5 STG.E.U8 desc[UR36][R8.64+0x1], R25 ;  /* 0x000001190800d986 */ /* 0x0007e2000c101124 */
[C---:B------:R-:W-:Y:S02]  /*3790*/  ISETP.LT.OR P5, PT, R3.reuse, 0x9, !P2 ;  /* 0x000000090300780c */ /* 0x040fe400057a1670 */
[----:B------:R-:W-:-:S04]  /*37a0*/  ISETP.LT.OR P3, PT, R3, 0xa, !P2 ;  /* 0x0000000a0300780c */ /* 0x000fc80005761670 */
[----:B------:R-:W-:Y:S09]  /*37b0*/  @P1 BRA `(.L_x_106) ;  /* 0x00000000000c1947 */ /* 0x000ff20003800000 */
[----:B--2---:R-:W0:Y:S02]  /*37c0*/  LDG.E.U8 R91, desc[UR36][R12.64] ;  /* 0x000000240c5b7981 */ /* 0x004e24000c1e1100 */
[----:B0-----:R-:W-:-:S05]  /*37d0*/  PRMT R7, R91, 0x8880, RZ ;  /* 0x000088805b077816 */ /* 0x001fca00000000ff */
[----:B------:R-:W-:-:S07]  /*37e0*/  IMAD R88, R7, R90, RZ ;  /* 0x0000005a07587224 */ /* 0x000fce00078e02ff */
.L_x_106:
[----:B------:R-:W-:Y:S05]  /*37f0*/  BSYNC B1 ;  /* 0x0000000000017941 */ /* 0x000fea0003800000 */
.L_x_105:
[----:B0-----:R-:W-:Y:S01]  /*3800*/  @!P1 IMAD R7, R26, R89, R88 ;  /* 0x000000591a079224 */ /* 0x001fe200078e0258 */
[----:B------:R-:W-:Y:S04]  /*3810*/  BSSY B1, `(.L_x_107) ;  /* 0x0000006000017945 */ /* 0x000fe80003800000 */
[----:B------:R0:W-:Y:S01]  /*3820*/  @!P1 STG.E.U8 desc[UR36][R10.64], R7 ;  /* 0x000000070a009986 */ /* 0x0001e2000c101124 */
[----:B------:R-:W-:Y:S05]  /*3830*/  @P4 BRA `(.L_x_108) ;  /* 0x00000000000c4947 */ /* 0x000fea0003800000 */
[----:B--2---:R-:W0:Y:S02]  /*3840*/  LDG.E.U8 R91, desc[UR36][R12.64+0x1] ;  /* 0x000001240c5b7981 */ /* 0x004e24000c1e1100 */
[----:B0-----:R-:W-:-:S05]  /*3850*/  PRMT R7, R91, 0x8880, RZ ;  /* 0x000088805b077816 */ /* 0x001fca00000000ff */
[----:B------:R-:W-:-:S07]  /*3860*/  IMAD R88, R7, R90, RZ ;  /* 0x0000005a07587224 */ /* 0x000fce00078e02ff */
.L_x_108:
[----:B------:R-:W-:Y:S05]  /*3870*/  BSYNC B1 ;  /* 0x0000000000017941 */ /* 0x000fea0003800000 */
.L_x_107:
[----:B------:R-:W-:Y:S01]  /*3880*/  @!P4 IMAD R27, R27, R89, R88 ;  /* 0x000000591b1bc224 */ /* 0x000fe200078e0258 */
[----:B------:R-:W-:Y:S04]  /*3890*/  BSSY B1, `(.L_x_109) ;  /* 0x0000006000017945 */ /* 0x000fe80003800000 */
[----:B------:R0:W-:Y:S01]  /*38a0*/  @!P4 STG.E.U8 desc[UR36][R10.64+0x1], R27 ;  /* 0x0000011b0a00c986 */ /* 0x0001e2000c101124 */
[----:B------:R-:W-:Y:S05]  /*38b0*/  @P5 BRA `(.L_x_110) ;  /* 0x00000000000c5947 */ /* 0x000fea0003800000 */
[----:B--2---:R-:W0:Y:S02]  /*38c0*/  LDG.E.U8 R91, desc[UR36][R4.64+0x8] ;  /* 0x00000824045b7981 */ /* 0x004e24000c1e1100 */
[----:B0-----:R-:W-:-:S05]  /*38d0*/  PRMT R7, R91, 0x8880, RZ ;  /* 0x000088805b077816 */ /* 0x001fca00000000ff */
[----:B------:R-:W-:-:S07]  /*38e0*/  IMAD R88, R7, R90, RZ ;  /* 0x0000005a07587224 */ /* 0x000fce00078e02ff */
.L_x_110:
[----:B------:R-:W-:Y:S05]  /*38f0*/  BSYNC B1 ;  /* 0x0000000000017941 */ /* 0x000fea0003800000 */
.L_x_109:
[----:B0-----:R-:W-:Y:S01]  /*3900*/  @!P5 IMAD R7, R28, R89, R88 ;  /* 0x000000591c07d224 */ /* 0x001fe200078e0258 */
[----:B------:R-:W-:Y:S04]  /*3910*/  BSSY B1, `(.L_x_111) ;  /* 0x0000006000017945 */ /* 0x000fe80003800000 */
[----:B------:R0:W-:Y:S01]  /*3920*/  @!P5 STG.E.U8 desc[UR36][R8.64+0x8], R7 ;  /* 0x000008070800d986 */ /* 0x0001e2000c101124 */
[----:B------:R-:W-:Y:S05]  /*3930*/  @P3 BRA `(.L_x_112) ;  /* 0x00000000000c3947 */ /* 0x000fea0003800000 */
[----:B--2---:R-:W0:Y:S02]  /*3940*/  LDG.E.U8 R91, desc[UR36][R4.64+0x9] ;  /* 0x00000924045b7981 */ /* 0x004e24000c1e1100 */
[----:B0-----:R-:W-:-:S05]  /*3950*/  PRMT R7, R91, 0x8880, RZ ;  /* 0x000088805b077816 */ /* 0x001fca00000000ff */
[----:B------:R-:W-:-:S07]  /*3960*/  IMAD R88, R7, R90, RZ ;  /* 0x0000005a07587224 */ /* 0x000fce00078e02ff */
.L_x_112:
[----:B------:R-:W-:Y:S05]  /*3970*/  BSYNC B1 ;  /* 0x0000000000017941 */ /* 0x000fea0003800000 */
.L_x_111:
[----:B------:R-:W-:Y:S01]  /*3980*/  ISETP.LT.OR P5, PT, R3, 0x9, !P0 ;  /* 0x000000090300780c */ /* 0x000fe200047a1670 */
[----:B------:R-:W-:Y:S01]  /*3990*/  @!P3 IMAD R29, R29, R89, R88 ;  /* 0x000000591d1db224 */ /* 0x000fe200078e0258 */
[----:B------:R-:W-:Y:S01]  /*39a0*/  BSSY B1, `(.L_x_113) ;  /* 0x0000009000017945 */ /* 0x000fe20003800000 */
[C---:B------:R-:W-:Y:S02]  /*39b0*/  ISETP.LT.OR P4, PT, R3.reuse, 0xa, !P0 ;  /* 0x0000000a0300780c */ /* 0x040fe40004781670 */
[C---:B------:R-:W-:Y:S01]  /*39c0*/  ISETP.LT.OR P1, PT, R3.reuse, 0x12, !P2 ;  /* 0x000000120300780c */ /* 0x040fe20005721670 */
[----:B------:R0:W-:Y:S01]  /*39d0*/  @!P3 STG.E.U8 desc[UR36][R8.64+0x9], R29 ;  /* 0x0000091d0800b986 */ /* 0x0001e2000c101124 */
[----:B------:R-:W-:-:S06]  /*39e0*/  ISETP.LT.OR P3, PT, R3, 0x11, !P2 ;  /* 0x000000110300780c */ /* 0x000fcc0005761670 */
[----:B------:R-:W-:Y:S07]  /*39f0*/  @P5 BRA `(.L_x_114) ;  /* 0x00000000000c5947 */ /* 0x000fee0003800000 */
[----:B--2---:R-:W0:Y:S02]  /*3a00*/  LDG.E.U8 R91, desc[UR36][R12.64+0x8] ;  /* 0x000008240c5b7981 */ /* 0x004e24000c1e1100 */
[----:B0-----:R-:W-:-:S05]  /*3a10*/  PRMT R7, R91, 0x8880, RZ ;  /* 0x000088805b077816 */ /* 0x001fca00000000ff */
[----:B------:R-:W-:-:S07]  /*3a20*/  IMAD R88, R7, R90, RZ ;  /* 0x0000005a07587224 */ /* 0x000fce00078e02ff */
.L_x_114:
[----:B------:R-:W-:Y:S05]  /*3a30*/  BSYNC B1 ;  /* 0x0000000000017941 */ /* 0x000fea0003800000 */
.L_x_113:
[----:B0-----:R-:W-:Y:S01]  /*3a40*/  @!P5 IMAD R7, R30, R89, R88 ;  /* 0x000000591e07d224 */ /* 0x001fe200078e0258 */
[----:B------:R-:W-:Y:S04]  /*3a50*/  BSSY B1, `(.L_x_115) ;  /* 0x0000006000017945 */ /* 0x000fe80003800000 */
[----:B------:R0:W-:Y:S01]  /*3a60*/  @!P5 STG.E.U8 desc[UR36][R10.64+0x8], R7 ;  /* 0x000008070a00d986 */ /* 0x0001e2000c101124 */
[----:B------:R-:W-:Y:S05]  /*3a70*/  @P4 BRA `(.L_x_116) ;  /* 0x00000000000c4947 */ /* 0x000fea0003800000 */
[----:B--2---:R-:W0:Y:S02]  /*3a80*/  LDG.E.U8 R91, desc[UR36][R12.64+0x9] ;  /* 0x000009240c5b7981 */ /* 0x004e24000c1e1100 */
[----:B0-----:R-:W-:-:S05]  /*3a90*/  PRMT R7, R91, 0x8880, RZ ;  /* 0x000088805b077816 */ /* 0x001fca00000000ff */
[----:B------:R-:W-:-:S07]  /*3aa0*/  IMAD R88, R7, R90, RZ ;  /* 0x0000005a07587224 */ /* 0x000fce00078e02ff */
.L_x_116:
[----:B------:R-:W-:Y:S05]  /*3ab0*/  BSYNC B1 ;  /* 0x0000000000017941 */ /* 0x000fea0003800000 */
.L_x_115:
[----:B------:R-:W-:Y:S01]  /*3ac0*/  @!P4 IMAD R31, R31, R89, R88 ;  /* 0x000000591f1fc224 */ /* 0x000fe200078e0258 */
[----:B------:R-:W-:Y:S04]  /*3ad0*/  BSSY B1, `(.L_x_117) ;  /* 0x0000006000017945 */ /* 0x000fe80003800000 */
[----:B------:R0:W-:Y:S01]  /*3ae0*/  @!P4 STG.E.U8 desc[UR36][R10.64+0x9], R31 ;  /* 0x0000091f0a00c986 */ /* 0x0001e2000c101124 */
[----:B------:R-:W-:Y:S05]  /*3af0*/  @P3 BRA `(.L_x_118) ;  /* 0x00000000000c3947 */ /* 0x000fea0003800000 */
[----:B--2---:R-:W0:Y:S02]  /*3b00*/  LDG.E.U8 R91, desc[UR36][R4.64+0x10] ;  /* 0x00001024045b7981 */ /* 0x004e24000c1e1100 */
[----:B0-----:R-:W-:-:S05]  /*3b10*/  PRMT R7, R91, 0x8880, RZ ;  /* 0x000088805b077816 */ /* 0x001fca00000000ff */
[----:B------:R-:W-:-:S07]  /*3b20*/  IMAD R88, R7, R90, RZ ;  /* 0x0000005a07587224 */ /* 0x000fce00078e02ff */
.L_x_118:
[----:B------:R-:W-:Y:S05]  /*3b30*/  BSYNC B1 ;  /* 0x0000000000017941 */ /* 0x000fea0003800000 */
.L_x_117:
[----:B0-----:R-:W-:Y:S01]  /*3b40*/  @!P3 IMAD R7, R32, R89, R88 ;  /* 0x000000592007b224 */ /* 0x001fe200078e0258 */
[----:B------:R-:W-:Y:S04]  /*3b50*/  BSSY B1, `(.L_x_119) ;  /* 0x0000006000017945 */ /* 0x000fe80003800000 */
[----:B------:R0:W-:Y:S01]  /*3b60*/  @!P3 STG.E.U8 desc[UR36][R8.64+0x10], R7 ;  /* 0x000010070800b986 */ /* 0x0001e2000c101124 */
[----:B------:R-:W-:Y:S05]  /*3b70*/  @P1 BRA `(.L_x_120) ;  /* 0x00000000000c1947 */ /* 0x000fea0003800000 */
[----:B--2---:R-:W0:Y:S02]  /*3b80*/  LDG.E.U8 R91, desc[UR36][R4.64+0x11] ;  /* 0x00001124045b7981 */ /* 0x004e24000c1e1100 */
[----:B0-----:R-:W-:-:S05]  /*3b90*/  PRMT R7, R91, 0x8880, RZ ;  /* 0x000088805b077816 */ /* 0x001fca00000000ff */
[----:B------:R-:W-:-:S07]  /*3ba0*/  IMAD R88, R7, R90, RZ ;  /* 0x0000005a07587224 */ /* 0x000fce00078e02ff */
.L_x_120:
[----:B------:R-:W-:Y:S05]  /*3bb0*/  BSYNC B1 ;  /* 0x0000000000017941 */ /* 0x000fea0003800000 */
.L_x_119:
        /* <DEDUP_REMOVED lines=11> */
.L_x_122:
[----:B------:R-:W-:Y:S05]  /*3c70*/  BSYNC B1 ;  /* 0x0000000000017941 */ /* 0x000fea0003800000 */
.L_x_121:
[----:B0-----:R-:W-:Y:S01]  /*3c80*/  @!P4 IMAD R7, R34, R89, R88 ;  /* 0x000000592207c224 */ /* 0x001fe200078e0258 */
[----:B------:R-:W-:Y:S04]  /*3c90*/  BSSY B1, `(.L_x_123) ;  /* 0x0000006000017945 */ /* 0x000fe80003800000 */
[----:B------:R0:W-:Y:S01]  /*3ca0*/  @!P4 STG.E.U8 desc[UR36][R10.64+0x10], R7 ;  /* 0x000010070a00c986 */ /* 0x0001e2000c101124 */
[----:B------:R-:W-:Y:S05]  /*3cb0*/  @P3 BRA `(.L_x_124) ;  /* 0x00000000000c3947 */ /* 0x000fea0003800000 */
[----:B--2---:R-:W0:Y:S02]  /*3cc0*/  LDG.E.U8 R91, desc[UR36][R12.64+0x11] ;  /* 0x000011240c5b7981 */ /* 0x004e24000c1e1100 */
[----:B0-----:R-:W-:-:S05]  /*3cd0*/  PRMT R7, R91, 0x8880, RZ ;  /* 0x000088805b077816 */ /* 0x001fca00000000ff */
[----:B------:R-:W-:-:S07]  /*3ce0*/  IMAD R88, R7, R90, RZ ;  /* 0x0000005a07587224 */ /* 0x000fce00078e02ff */
.L_x_124:
[----:B------:R-:W-:Y:S05]  /*3cf0*/  BSYNC B1 ;  /* 0x0000000000017941 */ /* 0x000fea0003800000 */
.L_x_123:
[----:B------:R-:W-:Y:S01]  /*3d00*/  @!P3 IMAD R35, R35, R89, R88 ;  /* 0x000000592323b224 */ /* 0x000fe200078e0258 */
[----:B------:R-:W-:Y:S04]  /*3d10*/  BSSY B1, `(.L_x_125) ;  /* 0x0000006000017945 */ /* 0x000fe80003800000 */
[----:B------:R0:W-:Y:S01]  /*3d20*/  @!P3 STG.E.U8 desc[UR36][R10.64+0x11], R35 ;  /* 0x000011230a00b986 */ /* 0x0001e2000c101124 */
[----:B------:R-:W-:Y:S05]  /*3d30*/  @P5 BRA `(.L_x_126) ;  /* 0x00000000000c5947 */ /* 0x000fea0003800000 */
[----:B--2---:R-:W0:Y:S02]  /*3d40*/  LDG.E.U8 R91, desc[UR36][R4.64+0x18] ;  /* 0x00001824045b7981 */ /* 0x004e24000c1e1100 */
[----:B0-----:R-:W-:-:S05]  /*3d50*/  PRMT R7, R91, 0x8880, RZ ;  /* 0x000088805b077816 */ /* 0x001fca00000000ff */
[----:B------:R-:W-:-:S07]  /*3d60*/  IMAD R88, R7, R90, RZ ;  /* 0x0000005a07587224 */ /* 0x000fce00078e02ff */
.L_x_126:
[----:B------:R-:W-:Y:S05]  /*3d70*/  BSYNC B1 ;  /* 0x0000000000017941 */ /* 0x000fea0003800000 */
.L_x_125:
[----:B0-----:R-:W-:Y:S01]  /*3d80*/  @!P5 IMAD R7, R36, R89, R88 ;  /* 0x000000592407d224 */ /* 0x001fe200078e0258 */
[----:B------:R-:W-:Y:S04]  /*3d90*/  BSSY B1, `(.L_x_127) ;  /* 0x0000006000017945 */ /* 0x000fe80003800000 */
[----:B------:R0:W-:Y:S01]  /*3da0*/  @!P5 STG.E.U8 desc[UR36][R8.64+0x18], R7 ;  /* 0x000018070800d986 */ /* 0x0001e2000c101124 */
[----:B------:R-:W-:Y:S05]  /*3db0*/  @P1 BRA `(.L_x_128) ;  /* 0x00000000000c1947 */ /* 0x000fea0003800000 */
[----:B--2---:R-:W0:Y:S02]  /*3dc0*/  LDG.E.U8 R91, desc[UR36][R4.64+0x19] ;  /* 0x00001924045b7981 */ /* 0x004e24000c1e1100 */
[----:B0-----:R-:W-:-:S05]  /*3dd0*/  PRMT R7, R91, 0x8880, RZ ;  /* 0x000088805b077816 */ /* 0x001fca00000000ff */
[----:B------:R-:W-:-:S07]  /*3de0*/  IMAD R88, R7, R90, RZ ;  /* 0x0000005a07587224 */ /* 0x000fce00078e02ff */
.L_x_128:
[----:B------:R-:W-:Y:S05]  /*3df0*/  BSYNC B1 ;  /* 0x0000000000017941 */ /* 0x000fea0003800000 */
.L_x_127:
        /* <DEDUP_REMOVED lines=11> */
.L_x_130:
[----:B------:R-:W-:Y:S05]  /*3eb0*/  BSYNC B1 ;  /* 0x0000000000017941 */ /* 0x000fea0003800000 */
.L_x_129:
[----:B0-----:R-:W-:Y:S01]  /*3ec0*/  @!P4 IMAD R7, R38, R89, R88 ;  /* 0x000000592607c224 */ /* 0x001fe200078e0258 */
[----:B------:R-:W-:Y:S04]  /*3ed0*/  BSSY B1, `(.L_x_131) ;  /* 0x0000006000017945 */ /* 0x000fe80003800000 */
[----:B------:R0:W-:Y:S01]  /*3ee0*/  @!P4 STG.E.U8 desc[UR36][R10.64+0x18], R7 ;  /* 0x000018070a00c986 */ /* 0x0001e2000c101124 */
[----:B------:R-:W-:Y:S05]  /*3ef0*/  @P3 BRA `(.L_x_132) ;  /* 0x00000000000c3947 */ /* 0x000fea0003800000 */
[----:B--2---:R-:W0:Y:S02]  /*3f00*/  LDG.E.U8 R91, desc[UR36][R12.64+0x19] ;  /* 0x000019240c5b7981 */ /* 0x004e24000c1e1100 */
[----:B0-----:R-:W-:-:S05]  /*3f10*/  PRMT R7, R91, 0x8880, RZ ;  /* 0x000088805b077816 */ /* 0x001fca00000000ff */
[----:B------:R-:W-:-:S07]  /*3f20*/  IMAD R88, R7, R90, RZ ;  /* 0x0000005a07587224 */ /* 0x000fce00078e02ff */
.L_x_132:
[----:B------:R-:W-:Y:S05]  /*3f30*/  BSYNC B1 ;  /* 0x0000000000017941 */ /* 0x000fea0003800000 */
.L_x_131:
[----:B------:R-:W-:Y:S01]  /*3f40*/  @!P3 IMAD R39, R39, R89, R88 ;  /* 0x000000592727b224 */ /* 0x000fe200078e0258 */
[----:B------:R-:W-:Y:S04]  /*3f50*/  BSSY B1, `(.L_x_133) ;  /* 0x0000006000017945 */ /* 0x000fe80003800000 */
[----:B------:R0:W-:Y:S01]  /*3f60*/  @!P3 STG.E.U8 desc[UR36][R10.64+0x19], R39 ;  /* 0x000019270a00b986 */ /* 0x0001e2000c101124 */
[----:B------:R-:W-:Y:S05]  /*3f70*/  @P5 BRA `(.L_x_134) ;  /* 0x00000000000c5947 */ /* 0x000fea0003800000 */
[----:B--2---:R-:W0:Y:S02]  /*3f80*/  LDG.E.U8 R91, desc[UR36][R4.64+0x20] ;  /* 0x00002024045b7981 */ /* 0x004e24000c1e1100 */
[----:B0-----:R-:W-:-:S05]  /*3f90*/  PRMT R7, R91, 0x8880, RZ ;  /* 0x000088805b077816 */ /* 0x001fca00000000ff */
[----:B------:R-:W-:-:S07]  /*3fa0*/  IMAD R88, R7, R90, RZ ;  /* 0x0000005a07587224 */ /* 0x000fce00078e02ff */
.L_x_134:
[----:B------:R-:W-:Y:S05]  /*3fb0*/  BSYNC B1 ;  /* 0x0000000000017941 */ /* 0x000fea0003800000 */
.L_x_133:
[----:B0-----:R-:W-:Y:S01]  /*3fc0*/  @!P5 IMAD R7, R40, R89, R88 ;  /* 0x000000592807d224 */ /* 0x001fe200078e0258 */
[----:B------:R-:W-:Y:S04]  /*3fd0*/  BSSY B1, `(.L_x_135) ;  /* 0x0000006000017945 */ /* 0x000fe80003800000 */
[----:B------:R0:W-:Y:S01]  /*3fe0*/  @!P5 STG.E.U8 desc[UR36][R8.64+0x20], R7 ;  /* 0x000020070800d986 */ /* 0x0001e2000c101124 */
[----:B------:R-:W-:Y:S05]  /*3ff0*/  @P1 BRA `(.L_x_136) ;  /* 0x00000000000c1947 */ /* 0x000fea0003800000 */
[----:B--2---:R-:W0:Y:S02]  /*4000*/  LDG.E.U8 R91, desc[UR36][R4.64+0x21] ;  /* 0x00002124045b7981 */ /* 0x004e24000c1e1100 */
[----:B0-----:R-:W-:-:S05]  /*4010*/  PRMT R7, R91, 0x8880, RZ ;  /* 0x000088805b077816 */ /* 0x001fca00000000ff */
[----:B------:R-:W-:-:S07]  /*4020*/  IMAD R88, R7, R90, RZ ;  /* 0x0000005a07587224 */ /* 0x000fce00078e02ff */
.L_x_136:
[----:B------:R-:W-:Y:S05]  /*4030*/  BSYNC B1 ;  /* 0x0000000000017941 */ /* 0x000fea0003800000 */
.L_x_135:
        /* <DEDUP_REMOVED lines=11> */
.L_x_138:
[----:B------:R-:W-:Y:S05]  /*40f0*/  BSYNC B1 ;  /* 0x0000000000017941 */ /* 0x000fea0003800000 */
.L_x_137:
[----:B0-----:R-:W-:Y:S01]  /*4100*/  @!P4 IMAD R7, R42, R89, R88 ;  /* 0x000000592a07c224 */ /* 0x001fe200078e0258 */
[----:B------:R-:W-:Y:S04]  /*4110*/  BSSY B1, `(.L_x_139) ;  /* 0x0000006000017945 */ /* 0x000fe80003800000 */
[----:B------:R0:W-:Y:S01]  /*4120*/  @!P4 STG.E.U8 desc[UR36][R10.64+0x20], R7 ;  /* 0x000020070a00c986 */ /* 0x0001e2000c101124 */
[----:B------:R-:W-:Y:S05]  /*4130*/  @P3 BRA `(.L_x_140) ;  /* 0x00000000000c3947 */ /* 0x000fea0003800000 */
[----:B--2---:R-:W0:Y:S02]  /*4140*/  LDG.E.U8 R91, desc[UR36][R12.64+0x21] ;  /* 0x000021240c5b7981 */ /* 0x004e24000c1e1100 */
[----:B0-----:R-:W-:-:S05]  /*4150*/  PRMT R7, R91, 0x8880, RZ ;  /* 0x000088805b077816 */ /* 0x001fca00000000ff */
[----:B------:R-:W-:-:S07]  /*4160*/  IMAD R88, R7, R90, RZ ;  /* 0x0000005a07587224 */ /* 0x000fce00078e02ff */
.L_x_140:
[----:B------:R-:W-:Y:S05]  /*4170*/  BSYNC B1 ;  /* 0x0000000000017941 */ /* 0x000fea0003800000 */
.L_x_139:
[----:B------:R-:W-:Y:S01]  /*4180*/  @!P3 IMAD R43, R43, R89, R88 ;  /* 0x000000592b2bb224 */ /* 0x000fe200078e0258 */
[----:B------:R-:W-:Y:S04]  /*4190*/  BSSY B1, `(.L_x_141) ;  /* 0x0000006000017945 */ /* 0x000fe80003800000 */
[----:B------:R0:W-:Y:S01]  /*41a0*/  @!P3 STG.E.U8 desc[UR36][R10.64+0x21], R43 ;  /* 0x0000212b0a00b986 */ /* 0x0001e2000c101124 */
[----:B------:R-:W-:Y:S05]  /*41b0*/  @P5 BRA `(.L_x_142) ;  /* 0x00000000000c5947 */ /* 0x000fea0003800000 */
[----:B--2---:R-:W0:Y:S02]  /*41c0*/  LDG.E.U8 R91, desc[UR36][R4.64+0x28] ;  /* 0x00002824045b7981 */ /* 0x004e24000c1e1100 */
[----:B0-----:R-:W-:-:S05]  /*41d0*/  PRMT R7, R91, 0x8880, RZ ;  /* 0x000088805b077816 */ /* 0x001fca00000000ff */
[----:B------:R-:W-:-:S07]  /*41e0*/  IMAD R88, R7, R90, RZ ;  /* 0x0000005a07587224 */ /* 0x000fce00078e02ff */
.L_x_142:
[----:B------:R-:W-:Y:S05]  /*41f0*/  BSYNC B1 ;  /* 0x0000000000017941 */ /* 0x000fea0003800000 */
.L_x_141:
[----:B0-----:R-:W-:Y:S01]  /*4200*/  @!P5 IMAD R7, R44, R89, R88 ;  /* 0x000000592c07d224 */ /* 0x001fe200078e0258 */
[----:B------:R-:W-:Y:S04]  /*4210*/  BSSY B1, `(.L_x_143) ;  /* 0x0000006000017945 */ /* 0x000fe80003800000 */
[----:B------:R0:W-:Y:S01]  /*4220*/  @!P5 STG.E.U8 desc[UR36][R8.64+0x28], R7 ;  /* 0x000028070800d986 */ /* 0x0001e2000c101124 */
[----:B------:R-:W-:Y:S05]  /*4230*/  @P1 BRA `(.L_x_144) ;  /* 0x00000000000c1947 */ /* 0x000fea0003800000 */
[----:B--2---:R-:W0:Y:S02]  /*4240*/  LDG.E.U8 R91, desc[UR36][R4.64+0x29] ;  /* 0x00002924045b7981 */ /* 0x004e24000c1e1100 */
[----:B0-----:R-:W-:-:S05]  /*4250*/  PRMT R7, R91, 0x8880, RZ ;  /* 0x000088805b077816 */ /* 0x001fca00000000ff */
[----:B------:R-:W-:-:S07]  /*4260*/  IMAD R88, R7, R90, RZ ;  /* 0x0000005a07587224 */ /* 0x000fce00078e02ff */
.L_x_144:
[----:B------:R-:W-:Y:S05]  /*4270*/  BSYNC B1 ;  /* 0x0000000000017941 */ /* 0x000fea0003800000 */
.L_x_143:
        /* <DEDUP_REMOVED lines=11> */
.L_x_146:
[----:B------:R-:W-:Y:S05]  /*4330*/  BSYNC B1 ;  /* 0x0000000000017941 */ /* 0x000fea0003800000 */
.L_x_145:
[----:B0-----:R-:W-:Y:S01]  /*4340*/  @!P4 IMAD R7, R46, R89, R88 ;  /* 0x000000592e07c224 */ /* 0x001fe200078e0258 */
[----:B------:R-:W-:Y:S04]  /*4350*/  BSSY B1, `(.L_x_147) ;  /* 0x0000006000017945 */ /* 0x000fe80003800000 */
[----:B------:R0:W-:Y:S01]  /*4360*/  @!P4 STG.E.U8 desc[UR36][R10.64+0x28], R7 ;  /* 0x000028070a00c986 */ /* 0x0001e2000c101124 */
[----:B------:R-:W-:Y:S05]  /*4370*/  @P3 BRA `(.L_x_148) ;  /* 0x00000000000c3947 */ /* 0x000fea0003800000 */
[----:B--2---:R-:W0:Y:S02]  /*4380*/  LDG.E.U8 R91, desc[UR36][R12.64+0x29] ;  /* 0x000029240c5b7981 */ /* 0x004e24000c1e1100 */
[----:B0-----:R-:W-:-:S05]  /*4390*/  PRMT R7, R91, 0x8880, RZ ;  /* 0x000088805b077816 */ /* 0x001fca00000000ff */
[----:B------:R-:W-:-:S07]  /*43a0*/  IMAD R88, R7, R90, RZ ;  /* 0x0000005a07587224 */ /* 0x000fce00078e02ff */
.L_x_148:
[----:B------:R-:W-:Y:S05]  /*43b0*/  BSYNC B1 ;  /* 0x0000000000017941 */ /* 0x000fea0003800000 */
.L_x_147:
[----:B------:R-:W-:Y:S01]  /*43c0*/  @!P3 IMAD R47, R47, R89, R88 ;  /* 0x000000592f2fb224 */ /* 0x000fe200078e0258 */
[----:B------:R-:W-:Y:S04]  /*43d0*/  BSSY B1, `(.L_x_149) ;  /* 0x0000006000017945 */ /* 0x000fe80003800000 */
[----:B------:R0:W-:Y:S01]  /*43e0*/  @!P3 STG.E.U8 desc[UR36][R10.64+0x29], R47 ;  /* 0x0000292f0a00b986 */ /* 0x0001e2000c101124 */
[----:B------:R-:W-:Y:S05]  /*43f0*/  @P5 BRA `(.L_x_150) ;  /* 0x00000000000c5947 */ /* 0x000fea0003800000 */
[----:B--2---:R-:W0:Y:S02]  /*4400*/  LDG.E.U8 R91, desc[UR36][R4.64+0x30] ;  /* 0x00003024045b7981 */ /* 0x004e24000c1e1100 */
[----:B0-----:R-:W-:-:S05]  /*4410*/  PRMT R7, R91, 0x8880, RZ ;  /* 0x000088805b077816 */ /* 0x001fca00000000ff */
[----:B------:R-:W-:-:S07]  /*4420*/  IMAD R88, R7, R90, RZ ;  /* 0x0000005a07587224 */ /* 0x000fce00078e02ff */
.L_x_150:
[----:B------:R-:W-:Y:S05]  /*4430*/  BSYNC B1 ;  /* 0x0000000000017941 */ /* 0x000fea0003800000 */
.L_x_149:
[----:B0-----:R-:W-:Y:S01]  /*4440*/  @!P5 IMAD R7, R48, R89, R88 ;  /* 0x000000593007d224 */ /* 0x001fe200078e0258 */
[----:B------:R-:W-:Y:S04]  /*4450*/  BSSY B1, `(.L_x_151) ;  /* 0x0000006000017945 */ /* 0x000fe80003800000 */
[----:B------:R0:W-:Y:S01]  /*4460*/  @!P5 STG.E.U8 desc[UR36][R8.64+0x30], R7 ;  /* 0x000030070800d986 */ /* 0x0001e2000c101124 */
[----:B------:R-:W-:Y:S05]  /*4470*/  @P1 BRA `(.L_x_152) ;  /* 0x00000000000c1947 */ /* 0x000fea0003800000 */
[----:B--2---:R-:W0:Y:S02]  /*4480*/  LDG.E.U8 R91, desc[UR36][R4.64+0x31] ;  /* 0x00003124045b7981 */ /* 0x004e24000c1e1100 */
[----:B0-----:R-:W-:-:S05]  /*4490*/  PRMT R7, R91, 0x8880, RZ ;  /* 0x000088805b077816 */ /* 0x001fca00000000ff */
[----:B------:R-:W-:-:S07]  /*44a0*/  IMAD R88, R7, R90, RZ ;  /* 0x0000005a07587224 */ /* 0x000fce00078e02ff */
.L_x_152:
[----:B------:R-:W-:Y:S05]  /*44b0*/  BSYNC B1 ;  /* 0x0000000000017941 */ /* 0x000fea0003800000 */
.L_x_151:
[----:B------:R-:W-:Y:S01]  /*44c0*/  ISETP.LT.OR P4, PT, R3, 0x31, !P0 ;  /* 0x000000310300780c */ /* 0x000fe20004781670 */
[----:B------:R-:W-:Y:S01]  /*44d0*/  @!P1 IMAD R49, R49, R89, R88 ;  /* 0x0000005931319224 */ /* 0x000fe200078e0258 */
[----:B------:R-:W-:Y:S01]  /*44e0*/  BSSY B1, `(.L_x_153) ;  /* 0x000000a000017945 */ /* 0x000fe20003800000 */
[C---:B------:R-:W-:Y:S02]  /*44f0*/  ISETP.LT.OR P3, PT, R3.reuse, 0x32, !P0 ;  /* 0x000000320300780c */ /* 0x040fe40004761670 */
        /* <DEDUP_REMOVED lines=8> */
.L_x_154:
[----:B------:R-:W-:Y:S05]  /*4580*/  BSYNC B1 ;  /* 0x0000000000017941 */ /* 0x000fea0003800000 */
.L_x_153:
[----:B0-----:R-:W-:Y:S01]  /*4590*/  @!P4 IMAD R7, R50, R89, R88 ;  /* 0x000000593207c224 */ /* 0x001fe200078e0258 */
[----:B------:R-:W-:Y:S04]  /*45a0*/  BSSY B1, `(.L_x_155) ;  /* 0x0000006000017945 */ /* 0x000fe80003800000 */
[----:B------:R0:W-:Y:S01]  /*45b0*/  @!P4 STG.E.U8 desc[UR36][R10.64+0x30], R7 ;  /* 0x000030070a00c986 */ /* 0x0001e2000c101124 */
[----:B------:R-:W-:Y:S05]  /*45c0*/  @P3 BRA `(.L_x_156) ;  /* 0x00000000000c3947 */ /* 0x000fea0003800000 */
[----:B--2---:R-:W0:Y:S02]  /*45d0*/  LDG.E.U8 R91, desc[UR36][R12.64+0x31] ;  /* 0x000031240c5b7981 */ /* 0x004e24000c1e1100 */
[----:B0-----:R-:W-:-:S05]  /*45e0*/  PRMT R7, R91, 0x8880, RZ ;  /* 0x000088805b077816 */ /* 0x001fca00000000ff */
[----:B------:R-:W-:-:S07]  /*45f0*/  IMAD R88, R7, R90, RZ ;  /* 0x0000005a07587224 */ /* 0x000fce00078e02ff */
.L_x_156:
[----:B------:R-:W-:Y:S05]  /*4600*/  BSYNC B1 ;  /* 0x0000000000017941 */ /* 0x000fea0003800000 */
.L_x_155:
[----:B------:R-:W-:Y:S01]  /*4610*/  @!P3 IMAD R51, R51, R89, R88 ;  /* 0x000000593333b224 */ /* 0x000fe200078e0258 */
[----:B------:R-:W-:Y:S04]  /*4620*/  BSSY B1, `(.L_x_157) ;  /* 0x0000006000017945 */ /* 0x000fe80003800000 */
[----:B------:R0:W-:Y:S01]  /*4630*/  @!P3 STG.E.U8 desc[UR36][R10.64+0x31], R51 ;  /* 0x000031330a00b986 */ /* 0x0001e2000c101124 */
[----:B------:R-:W-:Y:S05]  /*4640*/  @P1 BRA `(.L_x_158) ;  /* 0x00000000000c1947 */ /* 0x000fea0003800000 */
[----:B--2---:R-:W0:Y:S02]  /*4650*/  LDG.E.U8 R91, desc[UR36][R4.64+0x38] ;  /* 0x00003824045b7981 */ /* 0x004e24000c1e1100 */
[----:B0-----:R-:W-:-:S05]  /*4660*/  PRMT R7, R91, 0x8880, RZ ;  /* 0x000088805b077816 */ /* 0x001fca00000000ff */
[----:B------:R-:W-:-:S07]  /*4670*/  IMAD R88, R7, R90, RZ ;  /* 0x0000005a07587224 */ /* 0x000fce00078e02ff */
.L_x_158:
[----:B------:R-:W-:Y:S05]  /*4680*/  BSYNC B1 ;  /* 0x0000000000017941 */ /* 0x000fea0003800000 */
.L_x_157:
[----:B0-----:R-:W-:Y:S01]  /*4690*/  @!P1 IMAD R7, R52, R89, R88 ;  /* 0x0000005934079224 */ /* 0x001fe200078e0258 */
[----:B------:R-:W-:Y:S04]  /*46a0*/  BSSY B1, `(.L_x_159) ;  /* 0x0000006000017945 */ /* 0x000fe80003800000 */
[----:B------:R0:W-:Y:S01]  /*46b0*/  @!P1 STG.E.U8 desc[UR36][R8.64+0x38], R7 ;  /* 0x0000380708009986 */ /* 0x0001e2000c101124 */
[----:B------:R-:W-:Y:S05]  /*46c0*/  @P2 BRA `(.L_x_160) ;  /* 0x00000000000c2947 */ /* 0x000fea0003800000 */
[----:B--2---:R-:W0:Y:S02]  /*46d0*/  LDG.E.U8 R91, desc[UR36][R4.64+0x39] ;  /* 0x00003924045b7981 */ /* 0x004e24000c1e1100 */
[----:B0-----:R-:W-:-:S05]  /*46e0*/  PRMT R7, R91, 0x8880, RZ ;  /* 0x000088805b077816 */ /* 0x001fca00000000ff */
[----:B------:R-:W-:-:S07]  /*46f0*/  IMAD R88, R7, R90, RZ ;  /* 0x0000005a07587224 */ /* 0x000fce00078e02ff */
.L_x_160:
[----:B------:R-:W-:Y:S05]  /*4700*/  BSYNC B1 ;  /* 0x0000000000017941 */ /* 0x000fea0003800000 */
.L_x_159:
[----:B------:R-:W-:Y:S01]  /*4710*/  @!P2 IMAD R53, R53, R89, R88 ;  /* 0x000000593535a224 */ /* 0x000fe200078e0258 */
[----:B------:R-:W-:Y:S04]  /*4720*/  BSSY B1, `(.L_x_161) ;  /* 0x0000006000017945 */ /* 0x000fe80003800000 */
[----:B------:R0:W-:Y:S01]  /*4730*/  @!P2 STG.E.U8 desc[UR36][R8.64+0x39], R53 ;  /* 0x000039350800a986 */ /* 0x0001e2000c101124 */
[----:B------:R-:W-:Y:S05]  /*4740*/  @P5 BRA `(.L_x_162) ;  /* 0x00000000000c5947 */ /* 0x000fea0003800000 */
[----:B--2---:R-:W2:Y:S02]  /*4750*/  LDG.E.U8 R91, desc[UR36][R12.64+0x38] ;  /* 0x000038240c5b7981 */ /* 0x004ea4000c1e1100 */
[----:B--2---:R-:W-:-:S05]  /*4760*/  PRMT R5, R91, 0x8880, RZ ;  /* 0x000088805b057816 */ /* 0x004fca00000000ff */
[----:B------:R-:W-:-:S07]  /*4770*/  IMAD R88, R5, R90, RZ ;  /* 0x0000005a05587224 */ /* 0x000fce00078e02ff */
.L_x_162:
[----:B------:R-:W-:Y:S05]  /*4780*/  BSYNC B1 ;  /* 0x0000000000017941 */ /* 0x000fea0003800000 */
.L_x_161:
[----:B------:R-:W-:Y:S01]  /*4790*/  @!P5 IMAD R5, R54, R89, R88 ;  /* 0x000000593605d224 */ /* 0x000fe200078e0258 */
[----:B------:R-:W-:Y:S01]  /*47a0*/  ISETP.LT.OR P0, PT, R3, 0x3a, !P0 ;  /* 0x0000003a0300780c */ /* 0x000fe20004701670 */
[----:B------:R-:W-:Y:S03]  /*47b0*/  BSSY B1, `(.L_x_163) ;  /* 0x0000006000017945 */ /* 0x000fe60003800000 */
[----:B------:R0:W-:Y:S09]  /*47c0*/  @!P5 STG.E.U8 desc[UR36][R10.64+0x38], R5 ;  /* 0x000038050a00d986 */ /* 0x0001f2000c101124 */
[----:B------:R-:W-:Y:S05]  /*47d0*/  @P0 BRA `(.L_x_164) ;  /* 0x00000000000c0947 */ /* 0x000fea0003800000 */
[----:B--2---:R-:W2:Y:S02]  /*47e0*/  LDG.E.U8 R91, desc[UR36][R12.64+0x39] ;  /* 0x000039240c5b7981 */ /* 0x004ea4000c1e1100 */
[----:B--2---:R-:W-:-:S05]  /*47f0*/  PRMT R3, R91, 0x8880, RZ ;  /* 0x000088805b037816 */ /* 0x004fca00000000ff */
[----:B------:R-:W-:-:S07]  /*4800*/  IMAD R88, R3, R90, RZ ;  /* 0x0000005a03587224 */ /* 0x000fce00078e02ff */
.L_x_164:
[----:B------:R-:W-:Y:S05]  /*4810*/  BSYNC B1 ;  /* 0x0000000000017941 */ /* 0x000fea0003800000 */
.L_x_163:
[----:B------:R-:W-:Y:S01]  /*4820*/  IMAD R55, R55, R89, R88 ;  /* 0x0000005937377224 */ /* 0x000fe200078e0258 */
[----:B------:R-:W-:Y:S06]  /*4830*/  @P0 BRA `(.L_x_165) ;  /* 0x0000000c00180947 */ /* 0x000fec0003800000 */
[----:B------:R0:W-:Y:S01]  /*4840*/  STG.E.U8 desc[UR36][R10.64+0x39], R55 ;  /* 0x000039370a007986 */ /* 0x0001e2000c101124 */
[----:B------:R-:W-:Y:S05]  /*4850*/  BRA `(.L_x_165) ;  /* 0x0000000c00107947 */ /* 0x000fea0003800000 */
.L_x_36:
[C---:B------:R-:W-:Y:S02]  /*4860*/  ISETP.GE.AND P2, PT, R102.reuse, 0x1, PT ;  /* 0x000000016600780c */ /* 0x040fe40003f46270 */
[----:B------:R-:W-:Y:S02]  /*4870*/  ISETP.GE.AND P1, PT, R102, 0x9, PT ;  /* 0x000000096600780c */ /* 0x000fe40003f26270 */
[C---:B------:R-:W-:Y:S02]  /*4880*/  ISETP.LT.OR P4, PT, R3.reuse, 0x1, !P2 ;  /* 0x000000010300780c */ /* 0x040fe40005781670 */
[C---:B------:R-:W-:Y:S02]  /*4890*/  ISETP.LT.OR P5, PT, R3.reuse, 0x2, !P2 ;  /* 0x000000020300780c */ /* 0x040fe400057a1670 */
[C---:B------:R-:W-:Y:S02]  /*48a0*/  ISETP.LT.OR P0, PT, R3.reuse, 0x1, !P1 ;  /* 0x000000010300780c */ /* 0x040fe40004f01670 */
[----:B------:R-:W-:-:S07]  /*48b0*/  ISETP.LT.OR P3, PT, R3, 0x2, !P1 ;  /* 0x000000020300780c */ /* 0x000fce0004f61670 */
[-C--:B------:R-:W-:Y:S02]  /*48c0*/  @!P4 IMAD R5, R56, R89.reuse, RZ ;  /* 0x000000593805c224 */ /* 0x080fe400078e02ff */
[-C--:B------:R-:W-:Y:S02]  /*48d0*/  @!P5 IMAD R57, R57, R89.reuse, RZ ;  /* 0x000000593939d224 */ /* 0x080fe400078e02ff */
[-C--:B------:R-:W-:Y:S01]  /*48e0*/  @!P0 IMAD R13, R58, R89.reuse, RZ ;  /* 0x000000593a0d8224 */ /* 0x080fe200078e02ff */
[----:B------:R0:W-:Y:S01]  /*48f0*/  @!P4 STG.E.U8 desc[UR36][R94.64], R5 ;  /* 0x000000055e00c986 */ /* 0x0001e2000c101124 */
[----:B------:R-:W-:Y:S01]  /*4900*/  ISETP.LT.OR P4, PT, R3, 0x9, !P2 ;  /* 0x000000090300780c */ /* 0x000fe20005781670 */
[----:B------:R-:W-:Y:S02]  /*4910*/  @!P3 IMAD R59, R59, R89, RZ ;  /* 0x000000593b3bb224 */ /* 0x000fe400078e02ff */
[----:B------:R-:W-:Y:S01]  /*4920*/  @!P5 STG.E.U8 desc[UR36][R94.64+0x1], R57 ;  /* 0x000001395e00d986 */ /* 0x000fe2000c101124 */
[----:B------:R-:W-:-:S03]  /*4930*/  ISETP.LT.OR P5, PT, R3, 0xa, !P2 ;  /* 0x0000000a0300780c */ /* 0x000fc600057a1670 */
[----:B------:R1:W-:Y:S01]  /*4940*/  @!P0 STG.E.U8 desc[UR36][R6.64], R13 ;  /* 0x0000000d06008986 */ /* 0x0003e2000c101124 */
[----:B------:R-:W-:-:S03]  /*4950*/  ISETP.LT.OR P0, PT, R3, 0x9, !P1 ;  /* 0x000000090300780c */ /* 0x000fc60004f01670 */
[----:B------:R-:W-:Y:S01]  /*4960*/  @!P3 STG.E.U8 desc[UR36][R6.64+0x1], R59 ;  /* 0x0000013b0600b986 */ /* 0x000fe2000c101124 */
[----:B------:R-:W-:Y:S01]  /*4970*/  ISETP.LT.OR P3, PT, R3, 0xa, !P1 ;  /* 0x0000000a0300780c */ /* 0x000fe20004f61670 */
[----:B------:R-:W-:-:S04]  /*4980*/  @!P4 IMAD R15, R60, R89, RZ ;  /* 0x000000593c0fc224 */ /* 0x000fc800078e02ff */
[-C--:B------:R-:W-:Y:S01]  /*4990*/  @!P5 IMAD R61, R61, R89.reuse, RZ ;  /* 0x000000593d3dd224 */ /* 0x080fe200078e02ff */
[----:B------:R3:W-:Y:S01]  /*49a0*/  @!P4 STG.E.U8 desc[UR36][R94.64+0x8], R15 ;  /* 0x0000080f5e00c986 */ /* 0x0007e2000c101124 */
[C---:B------:R-:W-:Y:S02]  /*49b0*/  ISETP.LT.OR P4, PT, R3.reuse, 0x11, !P2 ;  /* 0x000000110300780c */ /* 0x040fe40005781670 */
[-C--:B0-----:R-:W-:Y:S01]  /*49c0*/  @!P0 IMAD R5, R62, R89.reuse, RZ ;  /* 0x000000593e058224 */ /* 0x081fe200078e02ff */
[----:B------:R-:W-:Y:S01]  /*49d0*/  @!P5 STG.E.U8 desc[UR36][R94.64+0x9], R61 ;  /* 0x0000093d5e00d986 */ /* 0x000fe2000c101124 */
[----:B------:R-:W-:Y:S02]  /*49e0*/  ISETP.LT.OR P5, PT, R3, 0x12, !P2 ;  /* 0x000000120300780c */ /* 0x000fe400057a1670 */
[----:B------:R-:W-:Y:S01]  /*49f0*/  @!P3 IMAD R63, R63, R89, RZ ;  /* 0x000000593f3fb224 */ /* 0x000fe200078e02ff */
[----:B------:R0:W-:Y:S01]  /*4a00*/  @!P0 STG.E.U8 desc[UR36][R6.64+0x8], R5 ;  /* 0x0000080506008986 */ /* 0x0001e2000c101124 */
[----:B------:R-:W-:-:S03]  /*4a10*/  ISETP.LT.OR P0, PT, R3, 0x11, !P1 ;  /* 0x000000110300780c */ /* 0x000fc60004f01670 */
[----:B------:R-:W-:Y:S01]  /*4a20*/  @!P3 STG.E.U8 desc[UR36][R6.64+0x9], R63 ;  /* 0x0000093f0600b986 */ /* 0x000fe2000c101124 */
[----:B------:R-:W-:Y:S01]  /*4a30*/  ISETP.LT.OR P3, PT, R3, 0x12, !P1 ;  /* 0x000000120300780c */ /* 0x000fe20004f61670 */
[----:B-1----:R-:W-:-:S04]  /*4a40*/  @!P4 IMAD R13, R64, R89, RZ ;  /* 0x00000059400dc224 */ /* 0x002fc800078e02ff */
[-C--:B------:R-:W-:Y:S01]  /*4a50*/  @!P5 IMAD R65, R65, R89.reuse, RZ ;  /* 0x000000594141d224 */ /* 0x080fe200078e02ff */
[----:B------:R1:W-:Y:S01]  /*4a60*/  @!P4 STG.E.U8 desc[UR36][R94.64+0x10], R13 ;  /* 0x0000100d5e00c986 */ /* 0x0003e2000c101124 */
[C---:B------:R-:W-:Y:S02]  /*4a70*/  ISETP.LT.OR P4, PT, R3.reuse, 0x19, !P2 ;  /* 0x000000190300780c */ /* 0x040fe40005781670 */
[-C--:B---3--:R-:W-:Y:S01]  /*4a80*/  @!P0 IMAD R15, R66, R89.reuse, RZ ;  /* 0x00000059420f8224 */ /* 0x088fe200078e02ff */
[----:B------:R-:W-:Y:S01]  /*4a90*/  @!P5 STG.E.U8 desc[UR36][R94.64+0x11], R65 ;  /* 0x000011415e00d986 */ /* 0x000fe2000c101124 */
[----:B------:R-:W-:Y:S02]  /*4aa0*/  ISETP.LT.OR P5, PT, R3, 0x1a, !P2 ;  /* 0x0000001a0300780c */ /* 0x000fe400057a1670 */
[----:B------:R-:W-:Y:S01]  /*4ab0*/  @!P3 IMAD R67, R67, R89, RZ ;  /* 0x000000594343b224 */ /* 0x000fe200078e02ff */
[----:B------:R3:W-:Y:S01]  /*4ac0*/  @!P0 STG.E.U8 desc[UR36][R6.64+0x10], R15 ;  /* 0x0000100f06008986 */ /* 0x0007e2000c101124 */
[----:B------:R-:W-:-:S03]  /*4ad0*/  ISETP.LT.OR P0, PT, R3, 0x19, !P1 ;  /* 0x000000190300780c */ /* 0x000fc60004f01670 */
[----:B------:R-:W-:Y:S01]  /*4ae0*/  @!P3 STG.E.U8 desc[UR36][R6.64+0x11], R67 ;  /* 0x000011430600b986 */ /* 0x000fe2000c101124 */
[----:B------:R-:W-:Y:S01]  /*4af0*/  ISETP.LT.OR P3, PT, R3, 0x1a, !P1 ;  /* 0x0000001a0300780c */ /* 0x000fe20004f61670 */
[----:B0-----:R-:W-:-:S04]  /*4b00*/  @!P4 IMAD R5, R68, R89, RZ ;  /* 0x000000594405c224 */ /* 0x001fc800078e02ff */
[-C--:B------:R-:W-:Y:S01]  /*4b10*/  @!P5 IMAD R69, R69, R89.reuse, RZ ;  /* 0x000000594545d224 */ /* 0x080fe200078e02ff */
[----:B------:R0:W-:Y:S01]  /*4b20*/  @!P4 STG.E.U8 desc[UR36][R94.64+0x18], R5 ;  /* 0x000018055e00c986 */ /* 0x0001e2000c101124 */
[C---:B------:R-:W-:Y:S02]  /*4b30*/  ISETP.LT.OR P4, PT, R3.reuse, 0x21, !P2 ;  /* 0x000000210300780c */ /* 0x040fe40005781670 */
[-C--:B-1----:R-:W-:Y:S01]  /*4b40*/  @!P0 IMAD R13, R70, R89.reuse, RZ ;  /* 0x00000059460d8224 */ /* 0x082fe200078e02ff */
[----:B------:R-:W-:Y:S01]  /*4b50*/  @!P5 STG.E.U8 desc[UR36][R94.64+0x19], R69 ;  /* 0x000019455e00d986 */ /* 0x000fe2000c101124 */
[----:B------:R-:W-:Y:S02]  /*4b60*/  ISETP.LT.OR P5, PT, R3, 0x22, !P2 ;  /* 0x000000220300780c */ /* 0x000fe400057a1670 */
[----:B------:R-:W-:Y:S01]  /*4b70*/  @!P3 IMAD R71, R71, R89, RZ ;  /* 0x000000594747b224 */ /* 0x000fe200078e02ff */
[----:B------:R1:W-:Y:S01]  /*4b80*/  @!P0 STG.E.U8 desc[UR36][R6.64+0x18], R13 ;  /* 0x0000180d06008986 */ /* 0x0003e2000c101124 */
[----:B------:R-:W-:-:S03]  /*4b90*/  ISETP.LT.OR P0, PT, R3, 0x21, !P1 ;  /* 0x000000210300780c */ /* 0x000fc60004f01670 */
[----:B------:R-:W-:Y:S01]  /*4ba0*/  @!P3 STG.E.U8 desc[UR36][R6.64+0x19], R71 ;  /* 0x000019470600b986 */ /* 0x000fe2000c101124 */
[----:B------:R-:W-:Y:S01]  /*4bb0*/  ISETP.LT.OR P3, PT, R3, 0x22, !P1 ;  /* 0x000000220300780c */ /* 0x000fe20004f61670 */
[----:B---3--:R-:W-:-:S04]  /*4bc0*/  @!P4 IMAD R15, R72, R89, RZ ;  /* 0x00000059480fc224 */ /* 0x008fc800078e02ff */
        /* <DEDUP_REMOVED lines=32> */
[----:B------:R-:W-:-:S02]  /*4dd0*/  ISETP.GE.AND P0, PT, R102, 0x81, PT ;  /* 0x000000816600780c */ /* 0x000fc40003f06270 */
[C---:B------:R-:W-:Y:S01]  /*4de0*/  ISETP.LT.OR P5, PT, R3.reuse, 0x39, !P1 ;  /* 0x000000390300780c */ /* 0x040fe20004fa1670 */
[----:B------:R-:W-:Y:S01]  /*4df0*/  @!P3 STG.E.U8 desc[UR36][R6.64+0x31], R83 ;  /* 0x000031530600b986 */ /* 0x000fe2000c101124 */
[C---:B------:R-:W-:Y:S01]  /*4e00*/  ISETP.LT.OR P1, PT, R3.reuse, 0x3a, !P1 ;  /* 0x0000003a0300780c */ /* 0x040fe20004f21670 */
[----:B---3--:R-:W-:Y:S01]  /*4e10*/  @!P4 IMAD R15, R84, R89, RZ ;  /* 0x00000059540fc224 */ /* 0x008fe200078e02ff */
[----:B------:R-:W-:-:S03]  /*4e20*/  ISETP.LT.OR P3, PT, R3, 0x1, !P0 ;  /* 0x000000010300780c */ /* 0x000fc60004761670 */
[----:B------:R-:W-:Y:S01]  /*4e30*/  @!P2 IMAD R85, R85, R89, RZ ;  /* 0x000000595555a224 */ /* 0x000fe200078e02ff */
[----:B------:R-:W-:Y:S01]  /*4e40*/  @!P4 STG.E.U8 desc[UR36][R94.64+0x38], R15 ;  /* 0x0000380f5e00c986 */ /* 0x000fe2000c101124 */
[----:B------:R-:W-:-:S03]  /*4e50*/  ISETP.LT.OR P4, PT, R3, 0x2, !P0 ;  /* 0x000000020300780c */ /* 0x000fc60004781670 */
[----:B------:R-:W-:Y:S01]  /*4e60*/  @!P2 STG.E.U8 desc[UR36][R94.64+0x39], R85 ;  /* 0x000039555e00a986 */ /* 0x000fe2000c101124 */
[-C--:B0-----:R-:W-:Y:S01]  /*4e70*/  @!P5 IMAD R5, R86, R89.reuse, RZ ;  /* 0x000000595605d224 */ /* 0x081fe200078e02ff */
[----:B------:R-:W-:Y:S01]  /*4e80*/  ISETP.GE.AND P2, PT, R102, 0x89, PT ;  /* 0x000000896600780c */ /* 0x000fe20003f46270 */
[-C--:B------:R-:W-:Y:S02]  /*4e90*/  @!P1 IMAD R87, R87, R89.reuse, RZ ;  /* 0x0000005957579224 */ /* 0x080fe400078e02ff */
[----:B-1----:R-:W-:Y:S01]  /*4ea0*/  @!P3 IMAD R13, R24, R89, RZ ;  /* 0x00000059180db224 */ /* 0x002fe200078e02ff */
[----:B------:R0:W-:Y:S01]  /*4eb0*/  @!P5 STG.E.U8 desc[UR36][R6.64+0x38], R5 ;  /* 0x000038050600d986 */ /* 0x0001e2000c101124 */
[----:B------:R-:W-:-:S03]  /*4ec0*/  ISETP.LT.OR P5, PT, R3, 0x1, !P2 ;  /* 0x000000010300780c */ /* 0x000fc600057a1670 */
[----:B------:R-:W-:Y:S01]  /*4ed0*/  @!P4 IMAD R25, R25, R89, RZ ;  /* 0x000000591919c224 */ /* 0x000fe200078e02ff */
[----:B------:R-:W-:Y:S01]  /*4ee0*/  @!P1 STG.E.U8 desc[UR36][R6.64+0x39], R87 ;  /* 0x0000395706009986 */ /* 0x000fe2000c101124 */
[----:B------:R-:W-:-:S03]  /*4ef0*/  ISETP.LT.OR P1, PT, R3, 0x2, !P2 ;  /* 0x000000020300780c */ /* 0x000fc60005721670 */
[----:B------:R-:W-:Y:S01]  /*4f00*/  @!P3 STG.E.U8 desc[UR36][R8.64], R13 ;  /* 0x0000000d0800b986 */ /* 0x000fe2000c101124 */
[----:B------:R-:W-:-:S03]  /*4f10*/  ISETP.LT.OR P3, PT, R3, 0x9, !P0 ;  /* 0x000000090300780c */ /* 0x000fc60004761670 */
[----:B------:R-:W-:Y:S01]  /*4f20*/  @!P4 STG.E.U8 desc[UR36][R8.64+0x1], R25 ;  /* 0x000001190800c986 */ /* 0x000fe2000c101124 */
[----:B------:R-:W-:Y:S01]  /*4f30*/  ISETP.LT.OR P4, PT, R3, 0xa, !P0 ;  /* 0x0000000a0300780c */ /* 0x000fe20004781670 */
[----:B0-----:R-:W-:-:S04]  /*4f40*/  @!P5 IMAD R5, R26, R89, RZ ;  /* 0x000000591a05d224 */ /* 0x001fc800078e02ff */
[-C--:B------:R-:W-:Y:S01]  /*4f50*/  @!P1 IMAD R27, R27, R89.reuse, RZ ;  /* 0x000000591b1b9224 */ /* 0x080fe200078e02ff */
[----:B------:R0:W-:Y:S01]  /*4f60*/  @!P5 STG.E.U8 desc[UR36][R10.64], R5 ;  /* 0x000000050a00d986 */ /* 0x0001e2000c101124 */
[C---:B------:R-:W-:Y:S02]  /*4f70*/  ISETP.LT.OR P5, PT, R3.reuse, 0x9, !P2 ;  /* 0x000000090300780c */ /* 0x040fe400057a1670 */
[-C--:B------:R-:W-:Y:S01]  /*4f80*/  @!P3 IMAD R15, R28, R89.reuse, RZ ;  /* 0x000000591c0fb224 */ /* 0x080fe200078e02ff */
[----:B------:R-:W-:Y:S01]  /*4f90*/  @!P1 STG.E.U8 desc[UR36][R10.64+0x1], R27 ;  /* 0x0000011b0a009986 */ /* 0x000fe2000c101124 */
[----:B------:R-:W-:Y:S02]  /*4fa0*/  ISETP.LT.OR P1, PT, R3, 0xa, !P2 ;  /* 0x0000000a0300780c */ /* 0x000fe40005721670 */
[----:B------:R-:W-:Y:S01]  /*4fb0*/  @!P4 IMAD R29, R29, R89, RZ ;  /* 0x000000591d1dc224 */ /* 0x000fe200078e02ff */
        /* <DEDUP_REMOVED lines=40> */
[----:B-1----:R-:W-:-:S04]  /*5240*/  @!P5 IMAD R13, R42, R89, RZ ;  /* 0x000000592a0dd224 */ /* 0x002fc800078e02ff */
        /* <DEDUP_REMOVED lines=12> */
[----:B------:R-:W-:-:S04]  /*5310*/  @!P1 IMAD R7, R46, R89, RZ ;  /* 0x000000592e079224 */ /* 0x000fc800078e02ff */
[-C--:B------:R-:W-:Y:S01]  /*5320*/  @!P3 IMAD R47, R47, R89.reuse, RZ ;  /* 0x000000592f2fb224 */ /* 0x080fe200078e02ff */
[----:B------:R1:W-:Y:S01]  /*5330*/  @!P1 STG.E.U8 desc[UR36][R10.64+0x28], R7 ;  /* 0x000028070a009986 */ /* 0x0003e2000c101124 */
[----:B------:R-:W-:Y:S02]  /*5340*/  ISETP.LT.OR P1, PT, R3, 0x31, !P2 ;  /* 0x000000310300780c */ /* 0x000fe40005721670 */
[----:B------:R-:W-:Y:S01]  /*5350*/  @!P4 IMAD R49, R49, R89, RZ ;  /* 0x000000593131c224 */ /* 0x000fe200078e02ff */
[----:B------:R3:W-:Y:S01]  /*5360*/  @!P3 STG.E.U8 desc[UR36][R10.64+0x29], R47 ;  /* 0x0000292f0a00b986 */ /* 0x0007e2000c101124 */
[C---:B------:R-:W-:Y:S02]  /*5370*/  ISETP.LT.OR P3, PT, R3.reuse, 0x39, !P0 ;  /* 0x000000390300780c */ /* 0x040fe40004761670 */
[C---:B------:R-:W-:Y:S01]  /*5380*/  ISETP.LT.OR P0, PT, R3.reuse, 0x3a, !P0 ;  /* 0x0000003a0300780c */ /* 0x040fe20004701670 */
[----:B------:R3:W-:Y:S01]  /*5390*/  @!P4 STG.E.U8 desc[UR36][R8.64+0x31], R49 ;  /* 0x000031310800c986 */ /* 0x0007e2000c101124 */
[----:B------:R-:W-:-:S03]  /*53a0*/  ISETP.LT.OR P4, PT, R3, 0x32, !P2 ;  /* 0x000000320300780c */ /* 0x000fc60005781670 */
[----:B------:R3:W-:Y:S01]  /*53b0*/  @!P5 STG.E.U8 desc[UR36][R8.64+0x30], R13 ;  /* 0x0000300d0800d986 */ /* 0x0007e2000c101124 */
[C---:B------:R-:W-:Y:S02]  /*53c0*/  ISETP.LT.OR P5, PT, R3.reuse, 0x39, !P2 ;  /* 0x000000390300780c */ /* 0x040fe400057a1670 */
[----:B------:R-:W-:Y:S01]  /*53d0*/  ISETP.LT.OR P2, PT, R3, 0x3a, !P2 ;  /* 0x0000003a0300780c */ /* 0x000fe20005741670 */
[-C--:B------:R-:W-:Y:S02]  /*53e0*/  @!P1 IMAD R3, R50, R89.reuse, RZ ;  /* 0x0000005932039224 */ /* 0x080fe400078e02ff */
[-C--:B0-----:R-:W-:Y:S02]  /*53f0*/  @!P3 IMAD R5, R52, R89.reuse, RZ ;  /* 0x000000593405b224 */ /* 0x081fe400078e02ff */
[-C--:B------:R-:W-:Y:S01]  /*5400*/  @!P0 IMAD R53, R53, R89.reuse, RZ ;  /* 0x0000005935358224 */ /* 0x080fe200078e02ff */
[----:B------:R3:W-:Y:S01]  /*5410*/  @!P1 STG.E.U8 desc[UR36][R10.64+0x30], R3 ;  /* 0x000030030a009986 */ /* 0x0007e2000c101124 */
[----:B------:R-:W-:-:S04]  /*5420*/  @!P4 IMAD R51, R51, R89, RZ ;  /* 0x000000593333c224 */ /* 0x000fc800078e02ff */
[-C--:B-1----:R-:W-:Y:S01]  /*5430*/  @!P5 IMAD R7, R54, R89.reuse, RZ ;  /* 0x000000593607d224 */ /* 0x082fe200078e02ff */
[----:B------:R3:W-:Y:S01]  /*5440*/  @!P4 STG.E.U8 desc[UR36][R10.64+0x31], R51 ;  /* 0x000031330a00c986 */ /* 0x0007e2000c101124 */
[----:B------:R-:W-:-:S03]  /*5450*/  @!P2 IMAD R55, R55, R89, RZ ;  /* 0x000000593737a224 */ /* 0x000fc600078e02ff */
[----:B------:R3:W-:Y:S04]  /*5460*/  @!P3 STG.E.U8 desc[UR36][R8.64+0x38], R5 ;  /* 0x000038050800b986 */ /* 0x0007e8000c101124 */
[----:B------:R3:W-:Y:S04]  /*5470*/  @!P0 STG.E.U8 desc[UR36][R8.64+0x39], R53 ;  /* 0x0000393508008986 */ /* 0x0007e8000c101124 */
[----:B------:R3:W-:Y:S04]  /*5480*/  @!P5 STG.E.U8 desc[UR36][R10.64+0x38], R7 ;  /* 0x000038070a00d986 */ /* 0x0007e8000c101124 */
[----:B------:R3:W-:Y:S02]  /*5490*/  @!P2 STG.E.U8 desc[UR36][R10.64+0x39], R55 ;  /* 0x000039370a00a986 */ /* 0x0007e4000c101124 */
.L_x_165:
[----:B------:R-:W-:Y:S05]  /*54a0*/  BSYNC B0 ;  /* 0x0000000000007941 */ /* 0x000fea0003800000 */
.L_x_35:
[----:B------:R-:W-:Y:S01]  /*54b0*/  ULDC UR4, c[0x0][0xc] ;  /* 0x0000030000047ab9 */ /* 0x000fe20000000800 */
[----:B------:R-:W-:Y:S01]  /*54c0*/  ULDC UR5, c[0x0][0x10] ;  /* 0x0000040000057ab9 */ /* 0x000fe20000000800 */
[----:B---3--:R-:W3:Y:S01]  /*54d0*/  LDC R3, c[0x0][0x14] ;  /* 0x00000500ff037b82 */ /* 0x008ee20000000800 */
[----:B------:R-:W-:Y:S01]  /*54e0*/  UIMAD.WIDE.U32 UR4, UR4, UR5, URZ ;  /* 0x00000005040472a5 */ /* 0x000fe2000f8e003f */
[----:B------:R-:W-:Y:S02]  /*54f0*/  IMAD.MOV.U32 R93, RZ, RZ, -0x1 ;  /* 0xffffffffff5d7424 */ /* 0x000fe400078e00ff */
[----:B------:R-:W-:-:S03]  /*5500*/  IMAD.MOV.U32 R88, RZ, RZ, -0x1 ;  /* 0xffffffffff587424 */ /* 0x000fc600078e00ff */
[----:B---3--:R-:W-:-:S04]  /*5510*/  IMAD.WIDE.U32 R16, R3, UR4, R16 ;  /* 0x0000000403107c25 */ /* 0x008fc8000f8e0010 */
[----:B------:R-:W-:Y:S01]  /*5520*/  IMAD R3, R3, UR5, RZ ;  /* 0x0000000503037c24 */ /* 0x000fe2000f8e02ff */
[----:B------:R-:W-:Y:S02]  /*5530*/  ULDC.64 UR4, c[0x0][0x650] ;  /* 0x0001940000047ab9 */ /* 0x000fe40000000a00 */
[----:B------:R-:W-:Y:S01]  /*5540*/  ISETP.GE.U32.AND P0, PT, R16, UR4, PT ;  /* 0x0000000410007c0c */ /* 0x000fe2000bf06070 */
[--C-:B------:R-:W-:Y:S01]  /*5550*/  IMAD.IADD R17, R17, 0x1, R3.reuse ;  /* 0x0000000111117824 */ /* 0x100fe200078e0203 */
[----:B------:R-:W-:-:S04]  /*5560*/  PRMT R3, RZ, 0x7610, R3 ;  /* 0x00007610ff037816 */ /* 0x000fc80000000003 */
[----:B------:R-:W-:-:S13]  /*5570*/  ISETP.GE.U32.AND.EX P0, PT, R17, UR5, PT, P0 ;  /* 0x0000000511007c0c */ /* 0x000fda000bf06100 */
[----:B------:R-:W-:Y:S05]  /*5580*/  @P0 BRA `(.L_x_166) ;  /* 0x0000000400640947 */ /* 0x000fea0003800000 */
[----:B------:R-:W3:Y:S01]  /*5590*/  S2R R12, SR_CTAID.X ;  /* 0x00000000000c7919 */ /* 0x000ee20000002500 */
[----:B0-----:R-:W0:Y:S01]  /*55a0*/  LDC.64 R10, c[0x0][0x628] ;  /* 0x00018a00ff0a7b82 */ /* 0x001e220000000a00 */
[----:B------:R-:W-:Y:S01]  /*55b0*/  ULDC UR4, c[0x0][0x150] ;  /* 0x0000540000047ab9 */ /* 0x000fe20000000800 */
[----:B------:R-:W-:Y:S01]  /*55c0*/  IMAD.MOV.U32 R8, RZ, RZ, R16 ;  /* 0x000000ffff087224 */ /* 0x000fe200078e0010 */
[----:B------:R-:W0:Y:S01]  /*55d0*/  S2R R24, SR_CTAID.Y ;  /* 0x0000000000187919 */ /* 0x000e220000002600 */
[----:B------:R-:W-:-:S04]  /*55e0*/  IMAD.MOV.U32 R9, RZ, RZ, R17 ;  /* 0x000000ffff097224 */ /* 0x000fc800078e0011 */
[----:B------:R-:W1:Y:S08]  /*55f0*/  LDC R21, c[0x0][0x144] ;  /* 0x00005100ff157b82 */ /* 0x000e700000000800 */
[----:B------:R-:W1:Y:S08]  /*5600*/  LDC R0, c[0x0][0x630] ;  /* 0x00018c00ff007b82 */ /* 0x000e700000000800 */
[----:B------:R-:W1:Y:S01]  /*5610*/  LDC.64 R14, c[0x0][0x620] ;  /* 0x00018800ff0e7b82 */ /* 0x000e620000000a00 */
[----:B0-----:R-:W-:-:S04]  /*5620*/  ISETP.NE.U32.AND P0, PT, R10, RZ, PT ;  /* 0x000000ff0a00720c */ /* 0x001fc80003f05070 */
[----:B------:R-:W-:Y:S02]  /*5630*/  ISETP.NE.AND.EX P0, PT, R11, RZ, PT, P0 ;  /* 0x000000ff0b00720c */ /* 0x000fe40003f05300 */
[----:B---3--:R-:W-:-:S05]  /*5640*/  I2FP.F32.U32 R3, R12 ;  /* 0x0000000c00037245 */ /* 0x008fca0000201000 */
[----:B------:R-:W-:-:S04]  /*5650*/  FMUL R3, R3, UR4 ;  /* 0x0000000403037c20 */ /* 0x000fc80008400000 */
[----:B------:R0:W3:Y:S02]  /*5660*/  F2I.U32.TRUNC.NTZ R20, R3 ;  /* 0x0000000300147305 */ /* 0x0000e4000020f000 */
[----:B------:R-:W-:Y:S05]  /*5670*/  @!P0 BRA `(.L_x_167) ;  /* 0x0000000000288947 */ /* 0x000fea0003800000 */
[----:B0-----:R-:W0:Y:S02]  /*5680*/  LDC R3, c[0x0][0x634] ;  /* 0x00018d00ff037b82 */ /* 0x001e240000000800 */
        /* <DEDUP_REMOVED lines=9> */
.L_x_167:
[----:B------:R-:W2:Y:S01]  /*5720*/  LDC.64 R28, c[0x0][0x640] ;  /* 0x00019000ff1c7b82 */ /* 0x000ea20000000a00 */
[-CC-:B-1----:R-:W-:Y:S01]  /*5730*/  SHF.R.U64 R88, R8, R0.reuse, R9.reuse ;  /* 0x0000000008587219 */ /* 0x182fe20000001209 */
[----:B---3--:R-:W-:Y:S01]  /*5740*/  IMAD.MOV R20, RZ, RZ, -R20 ;  /* 0x000000ffff147224 */ /* 0x008fe200078e0a14 */
[----:B------:R-:W-:Y:S01]  /*5750*/  SHF.R.U32.HI R0, RZ, R0, R9 ;  /* 0x00000000ff007219 */ /* 0x000fe20000011609 */
[----:B------:R-:W-:Y:S01]  /*5760*/  ULDC UR4, c[0x0][0x154] ;  /* 0x0000550000047ab9 */ /* 0x000fe20000000800 */
[----:B0-----:R-:W-:Y:S01]  /*5770*/  IADD3 R3, P0, RZ, -R88, RZ ;  /* 0x80000058ff037210 */ /* 0x001fe20007f1e0ff */
[----:B------:R-:W-:Y:S02]  /*5780*/  IMAD R21, R21, R20, R12 ;  /* 0x0000001415157224 */ /* 0x000fe400078e020c */
[----:B------:R-:W0:Y:S01]  /*5790*/  LDC R6, c[0x0][0x618] ;  /* 0x00018600ff067b82 */ /* 0x000e220000000800 */
[----:B------:R-:W-:Y:S02]  /*57a0*/  IMAD.MOV.U32 R7, RZ, RZ, 0x1 ;  /* 0x00000001ff077424 */ /* 0x000fe400078e00ff */
[----:B------:R-:W-:-:S04]  /*57b0*/  IMAD.X R5, RZ, RZ, ~R0, P0 ;  /* 0x000000ffff057224 */ /* 0x000fc800000e0e00 */
[-C--:B------:R-:W-:Y:S01]  /*57c0*/  IMAD R0, R5, R14.reuse, RZ ;  /* 0x0000000e05007224 */ /* 0x080fe200078e02ff */
[----:B------:R-:W1:Y:S01]  /*57d0*/  LDC R8, c[0x0][0x608] ;  /* 0x00018200ff087b82 */ /* 0x000e620000000800 */
[----:B------:R-:W-:-:S04]  /*57e0*/  IMAD.WIDE.U32 R4, R3, R14, R16 ;  /* 0x0000000e03047225 */ /* 0x000fc800078e0010 */
[----:B------:R-:W-:Y:S01]  /*57f0*/  IMAD R3, R3, R15, R0 ;  /* 0x0000000f03037224 */ /* 0x000fe200078e0200 */
[----:B------:R-:W-:Y:S02]  /*5800*/  I2FP.F32.U32 R0, R24 ;  /* 0x0000001800007245 */ /* 0x000fe40000201000 */
[----:B------:R-:W3:Y:S01]  /*5810*/  LDC R26, c[0x0][0x658] ;  /* 0x00019600ff1a7b82 */ /* 0x000ee20000000800 */
[----:B------:R-:W-:Y:S01]  /*5820*/  IMAD.IADD R3, R5, 0x1, R3 ;  /* 0x0000000105037824 */ /* 0x000fe200078e0203 */
[----:B--2---:R-:W-:Y:S01]  /*5830*/  ISETP.NE.U32.AND P0, PT, R28, RZ, PT ;  /* 0x000000ff1c00720c */ /* 0x004fe20003f05070 */
[----:B------:R-:W-:Y:S01]  /*5840*/  FMUL R0, R0, UR4 ;  /* 0x0000000400007c20 */ /* 0x000fe20008400000 */
[----:B------:R-:W-:Y:S02]  /*5850*/  IMAD.MOV.U32 R5, RZ, RZ, -0x1 ;  /* 0xffffffffff057424 */ /* 0x000fe400078e00ff */
[----:B------:R-:W-:Y:S01]  /*5860*/  ISETP.NE.AND.EX P0, PT, R29, RZ, PT, P0 ;  /* 0x000000ff1d00720c */ /* 0x000fe20003f05300 */
[----:B------:R2:W2:Y:S01]  /*5870*/  F2I.U32.TRUNC.NTZ R13, R0 ;  /* 0x00000000000d7305 */ /* 0x0004a2000020f000 */
[----:B------:R-:W2:Y:S01]  /*5880*/  LDC R15, c[0x0][0x148] ;  /* 0x00005200ff0f7b82 */ /* 0x000ea20000000800 */
[----:B0-----:R-:W-:-:S02]  /*5890*/  SHF.R.U64 R12, R4, R6, R3 ;  /* 0x00000006040c7219 */ /* 0x001fc40000001203 */
[----:B------:R-:W-:-:S05]  /*58a0*/  SHF.R.U32.HI R3, RZ, R6, R3 ;  /* 0x00000006ff037219 */ /* 0x000fca0000011603 */
[----:B------:R-:W0:Y:S01]  /*58b0*/  LDC R20, c[0x0][0x600] ;  /* 0x00018000ff147b82 */ /* 0x000e220000000800 */
[-CC-:B-1----:R-:W-:Y:S02]  /*58c0*/  SHF.R.U64 R10, R12, R8.reuse, R3.reuse ;  /* 0x000000080c0a7219 */ /* 0x182fe40000001203 */
[----:B------:R-:W-:-:S05]  /*58d0*/  SHF.R.U32.HI R3, RZ, R8, R3 ;  /* 0x00000008ff037219 */ /* 0x000fca0000011603 */
[----:B------:R-:W1:Y:S01]  /*58e0*/  LDC R27, c[0x0][0x648] ;  /* 0x00019200ff1b7b82 */ /* 0x000e620000000800 */
[-C--:B---3--:R-:W-:Y:S02]  /*58f0*/  SHF.L.U32 R4, R5, R26.reuse, RZ ;  /* 0x0000001a05047219 */ /* 0x088fe400000006ff */
[-CC-:B------:R-:W-:Y:S02]  /*5900*/  SHF.R.U64 R14, R10, R26.reuse, R3.reuse ;  /* 0x0000001a0a0e7219 */ /* 0x180fe40000001203 */
[----:B------:R-:W-:Y:S02]  /*5910*/  SHF.R.U32.HI R5, RZ, R26, R3 ;  /* 0x0000001aff057219 */ /* 0x000fe40000011603 */
[----:B------:R-:W-:Y:S01]  /*5920*/  LOP3.LUT R25, RZ, R4, RZ, 0x33, !PT ;  /* 0x00000004ff197212 */ /* 0x000fe200078e33ff */
[----:B------:R-:W3:Y:S01]  /*5930*/  LDC R30, c[0x0][0x638] ;  /* 0x00018e00ff1e7b82 */ /* 0x000ee20000000800 */
[----:B------:R-:W-:Y:S01]  /*5940*/  SHF.L.U32 R26, R7, R26, RZ ;  /* 0x0000001a071a7219 */ /* 0x000fe200000006ff */
[----:B------:R-:W-:-:S06]  /*5950*/  IMAD.MOV.U32 R4, RZ, RZ, R14 ;  /* 0x000000ffff047224 */ /* 0x000fcc00078e000e */
[----:B------:R-:W0:Y:S01]  /*5960*/  LDC R31, c[0x0][0x610] ;  /* 0x00018400ff1f7b82 */ /* 0x000e220000000800 */
        /* <DEDUP_REMOVED lines=11> */
.L_x_168:
[----:B------:R-:W-:Y:S01]  /*5a20*/  ISETP.NE.AND P0, PT, R2, 0x1, PT ;  /* 0x000000010200780c */ /* 0x000fe20003f05270 */
[----:B0-----:R-:W-:Y:S01]  /*5a30*/  VIADD R7, R20, 0xffffffff ;  /* 0xffffffff14077836 */ /* 0x001fe20000000000 */
[----:B-12---:R-:W-:Y:S01]  /*5a40*/  SHF.R.U64 R0, R4, R27, R5 ;  /* 0x0000001b04007219 */ /* 0x006fe20000001205 */
[----:B------:R-:W-:Y:S01]  /*5a50*/  IMAD.MOV R13, RZ, RZ, -R13 ;  /* 0x000000ffff0d7224 */ /* 0x000fe200078e0a0d */
[----:B------:R-:W-:Y:S01]  /*5a60*/  LOP3.LUT R5, R10, R25, RZ, 0xc0, !PT ;  /* 0x000000190a057212 */ /* 0x000fe200078ec0ff */
[----:B------:R-:W-:Y:S01]  /*5a70*/  IMAD.MOV.U32 R4, RZ, RZ, 0x1 ;  /* 0x00000001ff047424 */ /* 0x000fe200078e00ff */
[----:B------:R-:W-:Y:S01]  /*5a80*/  LOP3.LUT R12, R12, R7, RZ, 0xc0, !PT ;  /* 0x000000070c0c7212 */ /* 0x000fe200078ec0ff */
[----:B------:R-:W-:Y:S02]  /*5a90*/  IMAD.MOV R3, RZ, RZ, -R0 ;  /* 0x000000ffff037224 */ /* 0x000fe400078e0a00 */
[----:B------:R-:W-:Y:S02]  /*5aa0*/  IMAD R0, R26, R0, R5 ;  /* 0x000000001a007224 */ /* 0x000fe400078e0205 */
[----:B---3--:R-:W-:-:S02]  /*5ab0*/  IMAD R3, R3, R30, R14 ;  /* 0x0000001e03037224 */ /* 0x008fc400078e020e */
[----:B------:R-:W-:Y:S02]  /*5ac0*/  @P0 IMAD R21, R15, R13, R24 ;  /* 0x0000000d0f150224 */ /* 0x000fe400078e0218 */
[----:B------:R-:W-:Y:S01]  /*5ad0*/  IMAD R5, R3, R20, R12 ;  /* 0x0000001403057224 */ /* 0x000fe200078e020c */
[----:B------:R-:W-:Y:S01]  /*5ae0*/  PRMT R3, R4, 0x7610, R3 ;  /* 0x0000761004037816 */ /* 0x000fe20000000003 */
[----:B------:R-:W-:-:S05]  /*5af0*/  IMAD R0, R0, R31, R21 ;  /* 0x0000001f00007224 */ /* 0x000fca00078e0215 */
[----:B------:R-:W-:Y:S02]  /*5b00*/  SEL R93, R5, R0, !P0 ;  /* 0x00000000055d7207 */ /* 0x000fe40004000000 */
[----:B------:R-:W-:-:S07]  /*5b10*/  SEL R0, R0, R5, !P0 ;  /* 0x0000000500007207 */ /* 0x000fce0004000000 */
.L_x_166:
[----:B------:R-:W-:Y:S01]  /*5b20*/  LOP3.LUT P0, RZ, R3, 0xff, RZ, 0xc0, !PT ;  /* 0x000000ff03ff7812 */ /* 0x000fe2000780c0ff */
[----:B------:R-:W-:-:S12]  /*5b30*/  IMAD.MOV.U32 R92, RZ, RZ, R0 ;  /* 0x000000ffff5c7224 */ /* 0x000fd800078e0000 */
[----:B------:R-:W-:Y:S05]  /*5b40*/  @P0 BRA `(.L_x_169) ;  /* 0xffffffb800480947 */ /* 0x000fea000383ffff */
[----:B------:R-:W-:Y:S05]  /*5b50*/  EXIT ;  /* 0x000000000000794d */ /* 0x000fea0003800000 */
.L_x_8:
        /* <DEDUP_REMOVED lines=26> */
.L_x_171:
[----:B------:R-:W0:Y:S01]  /*5d00*/  LDC.64 R28, c[0x0][0x640] ;  /* 0x00019000ff1c7b82 */ /* 0x000e220000000a00 */
[-CC-:B------:R-:W-:Y:S01]  /*5d10*/  SHF.R.U64 R22, R12, R6.reuse, R13.reuse ;  /* 0x000000060c167219 */ /* 0x180fe2000000120d */
[----:B------:R-:W-:Y:S01]  /*5d20*/  IMAD.MOV.U32 R30, RZ, RZ, 0x1 ;  /* 0x00000001ff1e7424 */ /* 0x000fe200078e00ff */
[----:B------:R-:W-:Y:S02]  /*5d30*/  SHF.R.U32.HI R6, RZ, R6, R13 ;  /* 0x00000006ff067219 */ /* 0x000fe4000001160d */
        /* <DEDUP_REMOVED lines=8> */
[----:B------:R-:W-:Y:S01]  /*5dc0*/  IMAD.IADD R9, R9, 0x1, R11 ;  /* 0x0000000109097824 */ /* 0x000fe200078e020b */
[----:B0-----:R-:W-:-:S04]  /*5dd0*/  ISETP.NE.U32.AND P0, PT, R28, RZ, PT ;  /* 0x000000ff1c00720c */ /* 0x001fc80003f05070 */
[----:B------:R-:W-:Y:S02]  /*5de0*/  ISETP.NE.AND.EX P0, PT, R29, RZ, PT, P0 ;  /* 0x000000ff1d00720c */ /* 0x000fe40003f05300 */
[----:B------:R-:W0:Y:S01]  /*5df0*/  LDC R20, c[0x0][0x600] ;  /* 0x00018000ff147b82 */ /* 0x000e220000000800 */
[-CC-:B-1----:R-:W-:Y:S01]  /*5e00*/  SHF.R.U64 R14, R8, R10.reuse, R9.reuse ;  /* 0x0000000a080e7219 */ /* 0x182fe20000001209 */
[----:B------:R-:W-:Y:S01]  /*5e10*/  IMAD.MOV.U32 R8, RZ, RZ, -0x1 ;  /* 0xffffffffff087424 */ /* 0x000fe200078e00ff */
[----:B------:R-:W-:-:S05]  /*5e20*/  SHF.R.U32.HI R9, RZ, R10, R9 ;  /* 0x0000000aff097219 */ /* 0x000fca0000011609 */
[----:B------:R-:W1:Y:S01]  /*5e30*/  LDC R24, c[0x0][0x648] ;  /* 0x00019200ff187b82 */ /* 0x000e620000000800 */
[-CC-:B--2---:R-:W-:Y:S02]  /*5e40*/  SHF.R.U64 R23, R14, R12.reuse, R9.reuse ;  /* 0x0000000c0e177219 */ /* 0x184fe40000001209 */
[----:B------:R-:W-:-:S05]  /*5e50*/  SHF.R.U32.HI R6, RZ, R12, R9 ;  /* 0x0000000cff067219 */ /* 0x000fca0000011609 */
[----:B------:R-:W2:Y:S01]  /*5e60*/  LDC R26, c[0x0][0x638] ;  /* 0x00018e00ff1a7b82 */ /* 0x000ea20000000800 */
[-C--:B---3--:R-:W-:Y:S02]  /*5e70*/  SHF.L.U32 R8, R8, R27.reuse, RZ ;  /* 0x0000001b08087219 */ /* 0x088fe400000006ff */
[-CC-:B------:R-:W-:Y:S02]  /*5e80*/  SHF.R.U64 R25, R23, R27.reuse, R6.reuse ;  /* 0x0000001b17197219 */ /* 0x180fe40000001206 */
[----:B------:R-:W-:Y:S02]  /*5e90*/  LOP3.LUT R32, RZ, R8, RZ, 0x33, !PT ;  /* 0x00000008ff207212 */ /* 0x000fe400078e33ff */
[----:B------:R-:W-:Y:S01]  /*5ea0*/  SHF.R.U32.HI R9, RZ, R27, R6 ;  /* 0x0000001bff097219 */ /* 0x000fe20000011606 */
[----:B------:R-:W3:Y:S01]  /*5eb0*/  LDC R31, c[0x0][0x610] ;  /* 0x00018400ff1f7b82 */ /* 0x000ee20000000800 */
[----:B------:R-:W-:Y:S01]  /*5ec0*/  IMAD.MOV.U32 R8, RZ, RZ, R25 ;  /* 0x000000ffff087224 */ /* 0x000fe200078e0019 */
[----:B------:R-:W-:Y:S06]  /*5ed0*/  @!P0 BRA `(.L_x_172) ;  /* 0x0000000000288947 */ /* 0x000fec0003800000 */
        /* <DEDUP_REMOVED lines=10> */
.L_x_172:
[----:B------:R-:W-:Y:S01]  /*5f80*/  ISETP.NE.AND P0, PT, R2, 0x1, PT ;  /* 0x000000010200780c */ /* 0x000fe20003f05270 */
[----:B------:R-:W-:Y:S01]  /*5f90*/  IMAD.MOV.U32 R13, RZ, RZ, R22 ;  /* 0x000000ffff0d7224 */ /* 0x000fe200078e0016 */
[----:B-1----:R-:W-:Y:S01]  /*5fa0*/  SHF.R.U64 R6, R8, R24, R9 ;  /* 0x0000001808067219 */ /* 0x002fe20000001209 */
[----:B0-----:R-:W-:Y:S01]  /*5fb0*/  VIADD R9, R20, 0xffffffff ;  /* 0xffffffff14097836 */ /* 0x001fe20000000000 */
[----:B------:R-:W-:Y:S02]  /*5fc0*/  SHF.L.U32 R30, R30, R27, RZ ;  /* 0x0000001b1e1e7219 */ /* 0x000fe400000006ff */
[----:B------:R-:W-:Y:S01]  /*5fd0*/  LOP3.LUT R5, R23, R32, RZ, 0xc0, !PT ;  /* 0x0000002017057212 */ /* 0x000fe200078ec0ff */
[----:B------:R-:W-:-:S04]  /*5fe0*/  IMAD.MOV R8, RZ, RZ, -R6 ;  /* 0x000000ffff087224 */ /* 0x000fc800078e0a06 */
[----:B------:R-:W-:Y:S01]  /*5ff0*/  IMAD R6, R30, R6, R5 ;  /* 0x000000061e067224 */ /* 0x000fe200078e0205 */
[----:B------:R-:W-:Y:S01]  /*6000*/  LOP3.LUT R5, R14, R9, RZ, 0xc0, !PT ;  /* 0x000000090e057212 */ /* 0x000fe200078ec0ff */
[----:B------:R-:W-:Y:S02]  /*6010*/  @P0 IMAD R3, R7, R21, R4 ;  /* 0x0000001507030224 */ /* 0x000fe400078e0204 */
[----:B--2---:R-:W-:Y:S02]  /*6020*/  IMAD R4, R8, R26, R25 ;  /* 0x0000001a08047224 */ /* 0x004fe400078e0219 */
[----:B---3--:R-:W-:Y:S02]  /*6030*/  IMAD R3, R6, R31, R3 ;  /* 0x0000001f06037224 */ /* 0x008fe400078e0203 */
[----:B------:R-:W-:Y:S02]  /*6040*/  IMAD R4, R4, R20, R5 ;  /* 0x0000001404047224 */ /* 0x000fe400078e0205 */
[----:B------:R-:W-:-:S03]  /*6050*/  IMAD.MOV.U32 R6, RZ, RZ, 0x1 ;  /* 0x00000001ff067424 */ /* 0x000fc600078e00ff */
[----:B------:R-:W-:Y:S02]  /*6060*/  SEL R20, R4, R3, !P0 ;  /* 0x0000000304147207 */ /* 0x000fe40004000000 */
[----:B------:R-:W-:-:S07]  /*6070*/  SEL R11, R3, R4, !P0 ;  /* 0x00000004030b7207 */ /* 0x000fce0004000000 */
.L_x_170:
[----:B------:R-:W-:-:S08]  /*6080*/  NOP ;  /* 0x0000000000007918 */ /* 0x000fd00000000000 */
[----:B------:R-:W0:-:S00]  /*6090*/  USETMAXREG.DEALLOC.CTAPOOL 0x28 ;  /* 0x00000028000079c8 */ /* 0x000e0000080e0500 */
[----:B0-----:R-:W-:-:S13]  /*60a0*/  ISETP.NE.AND P0, PT, R0, RZ, PT ;  /* 0x000000ff0000720c */ /* 0x001fda0003f05270 */
[----:B------:R-:W-:Y:S05]  /*60b0*/  @P0 EXIT ;  /* 0x000000000000094d */ /* 0x000fea0003800000 */
[----:B------:R-:W-:Y:S01]  /*60c0*/  LOP3.LUT P0, RZ, R6, 0xff, RZ, 0xc0, !PT ;  /* 0x000000ff06ff7812 */ /* 0x000fe2000780c0ff */
[----:B------:R-:W-:Y:S02]  /*60d0*/  IMAD.MOV.U32 R0, RZ, RZ, 0x1 ;  /* 0x00000001ff007424 */ /* 0x000fe400078e00ff */
[----:B------:R-:W-:-:S10]  /*60e0*/  IMAD.MOV.U32 R12, RZ, RZ, RZ ;  /* 0x000000ffff0c7224 */ /* 0x000fd400078e00ff */
[----:B------:R-:W-:Y:S05]  /*60f0*/  @!P0 BRA `(.L_x_173) ;  /* 0x0000000c008c8947 */ /* 0x000fea0003800000 */
[----:B------:R-:W0:Y:S01]  /*6100*/  LDC R0, c[0x0][0x28c] ;  /* 0x0000a300ff007b82 */ /* 0x000e220000000800 */
[----:B------:R-:W-:Y:S01]  /*6110*/  ULDC UR5, c[0x0][0x658] ;  /* 0x0001960000057ab9 */ /* 0x000fe20000000800 */
[----:B------:R-:W-:Y:S01]  /*6120*/  UMOV UR11, 0xffffffff ;  /* 0xffffffff000b7882 */ /* 0x000fe20000000000 */
[----:B------:R-:W-:Y:S01]  /*6130*/  UMOV UR17, 0x1 ;  /* 0x0000000100117882 */ /* 0x000fe20000000000 */
[----:B------:R-:W-:Y:S01]  /*6140*/  USHF.L.U32 UR11, UR11, UR5, URZ ;  /* 0x000000050b0b7299 */ /* 0x000fe2000800063f */
[----:B------:R-:W-:Y:S01]  /*6150*/  BSSY B0, `(.L_x_173) ;  /* 0x00000dd000007945 */ /* 0x000fe20003800000 */
[----:B------:R-:W-:Y:S01]  /*6160*/  ULDC UR9, c[0x0][0xc] ;  /* 0x0000030000097ab9 */ /* 0x000fe20000000800 */
[----:B------:R-:W-:Y:S01]  /*6170*/  ULDC UR16, c[0x0][0x10] ;  /* 0x0000040000107ab9 */ /* 0x000fe20000000800 */
[----:B------:R-:W1:Y:S01]  /*6180*/  S2UR UR8, SR_CgaCtaId ;  /* 0x00000000000879c3 */ /* 0x000e620000008800 */
[----:B------:R-:W-:Y:S01]  /*6190*/  IMAD.MOV.U32 R10, RZ, RZ, 0x1 ;  /* 0x00000001ff0a7424 */ /* 0x000fe200078e00ff */
[----:B------:R-:W-:Y:S01]  /*61a0*/  LOP3.LUT R9, R19, 0x2, RZ, 0xfc, !PT ;  /* 0x0000000213097812 */ /* 0x000fe200078efcff */
[----:B------:R-:W-:Y:S01]  /*61b0*/  IMAD.MOV.U32 R12, RZ, RZ, RZ ;  /* 0x000000ffff0c7224 */ /* 0x000fe200078e00ff */
[----:B------:R-:W-:Y:S01]  /*61c0*/  ULDC UR4, c[0x0][0x600] ;  /* 0x0001800000047ab9 */ /* 0x000fe20000000800 */
[----:B------:R-:W-:Y:S01]  /*61d0*/  UMOV UR20, 0x11 ;  /* 0x0000001100147882 */ /* 0x000fe20000000000 */
[----:B------:R-:W-:-:S02]  /*61e0*/  UIADD3 UR4, UR4, -0x1, URZ ;  /* 0xffffffff04047890 */ /* 0x000fc4000fffe03f */
[----:B------:R-:W-:Y:S01]  /*61f0*/  USHF.L.U32 UR5, UR17, UR5, URZ ;  /* 0x0000000511057299 */ /* 0x000fe2000800063f */
[----:B------:R-:W-:Y:S01]  /*6200*/  ULDC.64 UR30, c[0x0][0x198] ;  /* 0x00006600001e7ab9 */ /* 0x000fe20000000a00 */
[----:B0-----:R-:W-:-:S05]  /*6210*/  VIADD R0, R0, 0x1f ;  /* 0x0000001f00007836 */ /* 0x001fca0000000000 */
[----:B------:R-:W-:Y:S01]  /*6220*/  SHF.R.S32.HI R3, RZ, 0x1f, R0 ;  /* 0x0000001fff037819 */ /* 0x000fe20000011400 */
[----:B-1----:R-:W-:-:S03]  /*6230*/  USHF.R.U32.HI UR27, URZ, 0x2, UR8 ;  /* 0x000000023f1b7899 */ /* 0x002fc60008011608 */
[----:B------:R-:W-:Y:S01]  /*6240*/  LEA.HI R3, R3, R0, RZ, 0x5 ;  /* 0x0000000003037211 */ /* 0x000fe200078f28ff */
[----:B------:R-:W-:Y:S01]  /*6250*/  ULOP3.LUT UR10, UR8, 0x3, URZ, 0xc0, !UPT ;  /* 0x00000003080a7892 */ /* 0x000fe2000f8ec03f */
[----:B------:R-:W-:Y:S01]  /*6260*/  IMAD.MOV.U32 R0, RZ, RZ, 0x1 ;  /* 0x00000001ff007424 */ /* 0x000fe200078e00ff */
[----:B------:R-:W-:Y:S01]  /*6270*/  USHF.L.U32 UR6, UR8, 0x4, URZ ;  /* 0x0000000408067899 */ /* 0x000fe2000800063f */
[----:B------:R-:W-:Y:S01]  /*6280*/  SHF.R.S32.HI R3, RZ, 0x5, R3 ;  /* 0x00000005ff037819 */ /* 0x000fe20000011403 */
[----:B------:R-:W-:Y:S02]  /*6290*/  USHF.L.U32 UR7, UR8, 0x9, URZ ;  /* 0x0000000908077899 */ /* 0x000fe4000800063f */
[----:B------:R-:W-:Y:S02]  /*62a0*/  ULOP3.LUT UR8, UR8, 0xfffffffc, URZ, 0xc0, !UPT ;  /* 0xfffffffc08087892 */ /* 0x000fe4000f8ec03f */
[----:B------:R-:W-:Y:S01]  /*62b0*/  ULOP3.LUT UR13, UR7, 0x600, URZ, 0xc0, !UPT ;  /* 0x00000600070d7892 */ /* 0x000fe2000f8ec03f */
[----:B------:R-:W-:Y:S01]  /*62c0*/  VIADD R8, R3, 0x1 ;  /* 0x0000000103087836 */ /* 0x000fe20000000000 */
[----:B------:R-:W-:-:S02]  /*62d0*/  ULOP3.LUT UR12, UR8, 0x1, URZ, 0xfc, !UPT ;  /* 0x00000001080c7892 */ /* 0x000fc4000f8efc3f */
[----:B------:R-:W-:Y:S02]  /*62e0*/  ULOP3.LUT UR14, UR8, 0x2, URZ, 0xfc, !UPT ;  /* 0x00000002080e7892 */ /* 0x000fe4000f8efc3f */
[----:B------:R-:W-:Y:S02]  /*62f0*/  UISETP.GT.U32.AND UP0, UPT, UR10, 0xffff, UPT ;  /* 0x0000ffff0a00788c */ /* 0x000fe4000bf04070 */
[----:B------:R-:W-:Y:S02]  /*6300*/  ULOP3.LUT UR7, URZ, UR11, URZ, 0x33, !UPT ;  /* 0x0000000b3f077292 */ /* 0x000fe4000f8e333f */
[----:B------:R-:W-:Y:S02]  /*6310*/  USHF.L.U32 UR11, UR17, UR8, URZ ;  /* 0x00000008110b7299 */ /* 0x000fe4000800063f */
[----:B------:R-:W-:Y:S02]  /*6320*/  ULOP3.LUT UR15, UR8, 0x3, URZ, 0xfc, !UPT ;  /* 0x00000003080f7892 */ /* 0x000fe4000f8efc3f */
[----:B------:R-:W-:-:S02]  /*6330*/  UIMAD.WIDE.U32 UR8, UR9, UR16, URZ ;  /* 0x00000010090872a5 */ /* 0x000fc4000f8e003f */
[----:B------:R-:W-:Y:S02]  /*6340*/  USHF.L.U32 UR12, UR17, UR12, URZ ;  /* 0x0000000c110c7299 */ /* 0x000fe4000800063f */
[----:B------:R-:W-:Y:S02]  /*6350*/  USHF.L.U32 UR14, UR17, UR14, URZ ;  /* 0x0000000e110e7299 */ /* 0x000fe4000800063f */
[----:B------:R-:W-:Y:S01]  /*6360*/  USEL UR10, UR10, 0xffff, !UP0 ;  /* 0x0000ffff0a0a7887 */ /* 0x000fe2000c000000 */
[----:B------:R-:W-:Y:S01]  /*6370*/  ULDC UR16, c[0x0][0x14] ;  /* 0x0000050000107ab9 */ /* 0x000fe20000000800 */
[----:B------:R-:W-:Y:S02]  /*6380*/  USHF.L.U32 UR15, UR17, UR15, URZ ;  /* 0x0000000f110f7299 */ /* 0x000fe4000800063f */
[----:B------:R-:W-:Y:S02]  /*6390*/  UIMAD.WIDE.U32 UR24, UR8, UR16, URZ ;  /* 0x00000010081872a5 */ /* 0x000fe4000f8e003f */
[----:B------:R-:W-:-:S02]  /*63a0*/  UIMAD UR8, UR9, UR16, URZ ;  /* 0x00000010090872a4 */ /* 0x000fc4000f8e023f */
[----:B------:R-:W-:Y:S02]  /*63b0*/  ULOP3.LUT UR11, UR14, UR11, UR12, 0xfe, !UPT ;  /* 0x0000000b0e0b7292 */ /* 0x000fe4000f8efe0c */
[----:B------:R-:W-:Y:S02]  /*63c0*/  ULOP3.LUT UR10, UR10, 0xffff, URZ, 0xc0, !UPT ;  /* 0x0000ffff0a0a7892 */ /* 0x000fe4000f8ec03f */
[----:B------:R-:W-:Y:S02]  /*63d0*/  ULEA UR28, UR27, 0x280, 0xc ;  /* 0x000002801b1c7891 */ /* 0x000fe4000f8e603f */
[----:B------:R-:W-:Y:S02]  /*63e0*/  ULOP3.LUT UR6, UR6, 0x30, URZ, 0xc0, !UPT ;  /* 0x0000003006067892 */ /* 0x000fe4000f8ec03f */
[----:B------:R-:W-:Y:S02]  /*63f0*/  UIADD3 UR13, UR13, 0x2c280, URZ ;  /* 0x0002c2800d0d7890 */ /* 0x000fe4000fffe03f */
[----:B------:R-:W-:-:S02]  /*6400*/  UIADD3 UR14, UR25, UR8, URZ ;  /* 0x00000008190e7290 */ /* 0x000fc4000fffe03f */
[----:B------:R-:W-:Y:S02]  /*6410*/  ULOP3.LUT UR15, UR11, UR15, URZ, 0xfc, !UPT ;  /* 0x0000000f0b0f7292 */ /* 0x000fe4000f8efc3f */
[----:B------:R-:W-:-:S12]  /*6420*/  USHF.L.U32 UR20, UR20, UR10, URZ ;  /* 0x0000000a14147299 */ /* 0x000fd8000800063f */
.L_x_184:
[----:B------:R-:W-:-:S03]  /*6430*/  UMOV UR8, 0xffffffff ;  /* 0xffffffff00087882 */ /* 0x000fc60000000000 */
[----:B------:R-:W-:Y:S05]  /*6440*/  BRA.DIV UR8, `(.L_x_174) ;  /* 0x0000001a08287947 */ /* 0x000fea000b800000 */
[----:B------:R-:W-:-:S13]  /*6450*/  ELECT P6, URZ, PT ;  /* 0x00000000003f782f */ /* 0x000fda00038c0000 */
.L_x_213:
[----:B------:R-:W0:Y:S01]  /*6460*/  LDC R4, c[0x0][0x28c] ;  /* 0x0000a300ff047b82 */ /* 0x000e220000000800 */
[----:B------:R-:W-:Y:S01]  /*6470*/  BSSY B1, `(.L_x_175) ;  /* 0x0000039000017945 */ /* 0x000fe20003800000 */
[----:B0-----:R-:W-:-:S13]  /*6480*/  ISETP.LT.OR P6, PT, R4, 0x1, !P6 ;  /* 0x000000010400780c */ /* 0x001fda00077c1670 */
[----:B------:R-:W-:Y:S05]  /*6490*/  @P6 BRA `(.L_x_176) ;  /* 0x0000000000d86947 */ /* 0x000fea0003800000 */
[----:B------:R-:W-:Y:S01]  /*64a0*/  LEA R11, R11, UR27, 0x1 ;  /* 0x0000001b0b0b7c11 */ /* 0x000fe2000f8e08ff */
[----:B------:R-:W-:Y:S01]  /*64b0*/  IMAD.MOV.U32 R22, RZ, RZ, RZ ;  /* 0x000000ffff167224 */ /* 0x000fe200078e00ff */
[----:B------:R-:W-:Y:S01]  /*64c0*/  LEA R20, R20, UR6, 0x6 ;  /* 0x0000000614147c11 */ /* 0x000fe2000f8e30ff */
[----:B------:R-:W-:Y:S02]  /*64d0*/  IMAD.MOV.U32 R4, RZ, RZ, R8 ;  /* 0x000000ffff047224 */ /* 0x000fe400078e0008 */
[----:B------:R-:W-:Y:S02]  /*64e0*/  IMAD.MOV.U32 R5, RZ, RZ, R0 ;  /* 0x000000ffff057224 */ /* 0x000fe400078e0000 */
[----:B------:R-:W-:Y:S02]  /*64f0*/  IMAD.MOV.U32 R6, RZ, RZ, R12 ;  /* 0x000000ffff067224 */ /* 0x000fe400078e000c */
[----:B------:R-:W-:-:S07]  /*6500*/  IMAD.SHL.U32 R15, R11, 0x80, RZ ;  /* 0x000000800b0f7824 */ /* 0x000fce00078e00ff */
.L_x_179:
[----:B------:R-:W0:Y:S01]  /*6510*/  S2R R14, SR_CgaCtaId ;  /* 0x00000000000e7919 */ /* 0x000e220000008800 */
[----:B------:R-:W-:Y:S02]  /*6520*/  MOV R7, 0x400 ;  /* 0x0000040000077802 */ /* 0x000fe40000000f00 */
[----:B------:R-:W-:-:S13]  /*6530*/  LOP3.LUT P1, RZ, R18, 0x7f, RZ, 0xc0, !PT ;  /* 0x0000007f12ff7812 */ /* 0x000fda000782c0ff */
[----:B------:R-:W1:Y:S01]  /*6540*/  @!P1 LDC R11, c[0x0][0x500] ;  /* 0x00014000ff0b9b82 */ /* 0x000e620000000800 */
[----:B0-----:R-:W-:Y:S02]  /*6550*/  LEA R21, R14, R7, 0x18 ;  /* 0x000000070e157211 */ /* 0x001fe400078ec0ff */
[----:B------:R-:W-:-:S03]  /*6560*/  SHF.L.U32 R7, R5, 0x1f, RZ ;  /* 0x0000001f05077819 */ /* 0x000fc600000006ff */
[----:B------:R-:W-:-:S04]  /*6570*/  IMAD R14, R6, 0x8, R21 ;  /* 0x00000008060e7824 */ /* 0x000fc800078e0215 */
[----:B------:R-:W0:Y:S02]  /*6580*/  SYNCS.PHASECHK.TRANS64.TRYWAIT P0, [R14+URZ+0xb0], R7 ;  /* 0x0000b0070e0075a7 */ /* 0x000e24000800017f */
[----:B01----:R-:W-:Y:S05]  /*6590*/  @!P0 BRA `(.L_x_177) ;  /* 0x0000001400f48947 */ /* 0x003fea0003800000 */
.L_x_214:
[----:B0-----:R-:W-:Y:S01]  /*65a0*/  PRMT R7, R9, 0x9910, RZ ;  /* 0x0000991009077816 */ /* 0x001fe200000000ff */
[----:B------:R0:W-:Y:S03]  /*65b0*/  @!P1 SYNCS.ARRIVE.TRANS64 RZ, [R14+URZ], R11 ;  /* 0x0000000b0eff99a7 */ /* 0x0001e6000800003f */
[----:B------:R-:W-:-:S13]  /*65c0*/  ISETP.NE.AND P0, PT, R7, 0x2, PT ;  /* 0x000000020700780c */ /* 0x000fda0003f05270 */
[----:B0-----:R-:W-:Y:S05]  /*65d0*/  @P0 BRA `(.L_x_178) ;  /* 0x0000000000040947 */ /* 0x001fea0003800000 */
[----:B------:R-:W-:Y:S01]  /*65e0*/  BPT.TRAP 0x1 ;  /* 0x000000040000795c */ /* 0x000fe20000300000 */
.L_x_178:
[----:B------:R-:W-:Y:S01]  /*65f0*/  R2UR UR11, R6 ;  /* 0x00000000060b72ca */ /* 0x000fe200000e0000 */
[----:B------:R-:W-:Y:S01]  /*6600*/  VIADD R4, R4, 0xffffffff ;  /* 0xffffffff04047836 */ /* 0x000fe20000000000 */
[----:B------:R-:W-:Y:S01]  /*6610*/  R2UR UR22, R21 ;  /* 0x00000000151672ca */ /* 0x000fe200000e0000 */
[----:B------:R-:W-:Y:S01]  /*6620*/  UIADD3 UR16, UP0, UR30, 0xf0, URZ ;  /* 0x000000f01e107890 */ /* 0x000fe2000ff1e03f */
[----:B------:R-:W-:Y:S01]  /*6630*/  R2UR UR23, R15 ;  /* 0x000000000f1772ca */ /* 0x000fe200000e0000 */
[----:B------:R-:W-:Y:S01]  /*6640*/  UIADD3 UR32, UP1, UR30, 0x1f0, URZ ;  /* 0x000001f01e207890 */ /* 0x000fe2000ff3e03f */
[----:B------:R-:W-:Y:S01]  /*6650*/  R2UR UR9, R14 ;  /* 0x000000000e0972ca */ /* 0x000fe200000e0000 */
[----:B------:R-:W-:Y:S01]  /*6660*/  UIADD3.X UR17, URZ, UR31, URZ, UP0, !UPT ;  /* 0x0000001f3f117290 */ /* 0x000fe200087fe43f */
[----:B------:R-:W-:Y:S01]  /*6670*/  R2UR UR10, R22 ;  /* 0x00000000160a72ca */ /* 0x000fe200000e0000 */
[----:B------:R-:W-:Y:S01]  /*6680*/  UPRMT UR21, URZ, 0x5410, UR20 ;  /* 0x000054103f157896 */ /* 0x000fe20008000014 */
[----:B------:R-:W-:Y:S01]  /*6690*/  R2UR UR12, R13 ;  /* 0x000000000d0c72ca */ /* 0x000fe200000e0000 */
[----:B------:R-:W-:Y:S01]  /*66a0*/  VIADD R6, R6, 0x1 ;  /* 0x0000000106067836 */ /* 0x000fe20000000000 */
[----:B------:R-:W-:Y:S01]  /*66b0*/  R2UR UR26, R20 ;  /* 0x00000000141a72ca */ /* 0x000fe200000e0000 */
[----:B------:R-:W-:Y:S01]  /*66c0*/  ULEA UR8, UR11, UR28, 0xd ;  /* 0x0000001c0b087291 */ /* 0x000fe2000f8e683f */
[----:B------:R-:W-:Y:S01]  /*66d0*/  ISETP.GT.AND P1, PT, R4, 0x1, PT ;  /* 0x000000010400780c */ /* 0x000fe20003f24270 */
[----:B------:R-:W-:Y:S01]  /*66e0*/  ULEA UR11, UR11, UR13, 0xb ;  /* 0x0000000d0b0b7291 */ /* 0x000fe2000f8e583f */
[----:B------:R-:W-:Y:S01]  /*66f0*/  ISETP.NE.AND P0, PT, R6, 0x16, PT ;  /* 0x000000160600780c */ /* 0x000fe20003f05270 */
[----:B------:R-:W-:Y:S01]  /*6700*/  UIADD3 UR8, UR22, UR8, URZ ;  /* 0x0000000816087290 */ /* 0x000fe2000fffe03f */
[----:B------:R-:W-:Y:S01]  /*6710*/  VIADD R22, R22, 0x20 ;  /* 0x0000002016167836 */ /* 0x000fe20000000000 */
[----:B------:R-:W-:Y:S01]  /*6720*/  UIADD3 UR22, UR22, UR11, URZ ;  /* 0x0000000b16167290 */ /* 0x000fe2000fffe03f */
[----:B------:R-:W-:Y:S01]  /*6730*/  SEL R14, RZ, 0x1, P0 ;  /* 0x00000001ff0e7807 */ /* 0x000fe20000000000 */
[----:B------:R-:W-:Y:S01]  /*6740*/  UPRMT UR29, URZ, 0x5410, UR15 ;  /* 0x000054103f1d7896 */ /* 0x000fe2000800000f */
[----:B------:R-:W-:Y:S01]  /*6750*/  SEL R6, R6, RZ, P0 ;  /* 0x000000ff06067207 */ /* 0x000fe20000000000 */
[----:B------:R-:W-:Y:S01]  /*6760*/  UIADD3.X UR33, URZ, UR31, URZ, UP1, !UPT ;  /* 0x0000001f3f217290 */ /* 0x000fe20008ffe43f */
[----:B------:R-:W-:Y:S01]  /*6770*/  LOP3.LUT R5, R5, R14, RZ, 0x3c, !PT ;  /* 0x0000000e05057212 */ /* 0x000fe200078e3cff */
[----:B------:R-:W-:Y:S01]  /*6780*/  UMOV UR18, 0x0 ;  /* 0x0000000000127882 */ /* 0x000fe20000000000 */
[----:B------:R-:W-:Y:S01]  /*6790*/  UMOV UR19, 0x10000000 ;  /* 0x1000000000137882 */ /* 0x000fe20000000000 */
[----:B------:R-:W-:-:S02]  /*67a0*/  UMOV UR11, UR23 ;  /* 0x00000017000b7c82 */ /* 0x000fc40008000000 */
[----:B------:R0:W-:Y:S02]  /*67b0*/  UTMALDG.3D.MULTICAST [UR8], [UR16], UR21, desc[UR18] ;  /* 0x00001208100073b4 */ /* 0x0001e40008011815 */
[----:B0-----:R-:W-:Y:S01]  /*67c0*/  UMOV UR8, UR22 ;  /* 0x0000001600087c82 */ /* 0x001fe20008000000 */
[----:B------:R-:W-:Y:S02]  /*67d0*/  UMOV UR11, UR26 ;  /* 0x0000001a000b7c82 */ /* 0x000fe40008000000 */
[----:B------:R0:W-:Y:S02]  /*67e0*/  UTMALDG.3D.MULTICAST [UR8], [UR32], UR29, desc[UR18] ;  /* 0x00001208200073b4 */ /* 0x0001e4000801181d */
[----:B0-----:R-:W-:Y:S05]  /*67f0*/  @P1 BRA `(.L_x_179) ;  /* 0xfffffffc00441947 */ /* 0x001fea000383ffff */
.L_x_176:
[----:B------:R-:W-:Y:S05]  /*6800*/  BSYNC B1 ;  /* 0x0000000000017941 */ /* 0x000fea0003800000 */
.L_x_175:
[----:B------:R-:W-:Y:S01]  /*6810*/  LOP3.LUT P1, RZ, R10, 0xff, RZ, 0xc0, !PT ;  /* 0x000000ff0aff7812 */ /* 0x000fe2000782c0ff */
[C---:B------:R-:W-:Y:S01]  /*6820*/  IMAD.IADD R12, R3.reuse, 0x1, R12 ;  /* 0x00000001030c7824 */ /* 0x040fe200078e020c */
[----:B------:R-:W-:Y:S01]  /*6830*/  ULDC.64 UR8, c[0x0][0x650] ;  /* 0x0001940000087ab9 */ /* 0x000fe20000000a00 */
[C---:B------:R-:W-:Y:S01]  /*6840*/  ISETP.GE.U32.AND P2, PT, R3.reuse, 0x16, PT ;  /* 0x000000160300780c */ /* 0x040fe20003f46070 */
[----:B------:R-:W-:Y:S01]  /*6850*/  BSSY B1, `(.L_x_180) ;  /* 0x000006a000017945 */ /* 0x000fe20003800000 */
[----:B------:R-:W-:Y:S01]  /*6860*/  IMAD.MOV.U32 R11, RZ, RZ, -0x1 ;  /* 0xffffffffff0b7424 */ /* 0x000fe200078e00ff */
[----:B------:R-:W-:Y:S01]  /*6870*/  ISETP.GT.U32.AND P0, PT, R12, 0x15, PT ;  /* 0x000000150c00780c */ /* 0x000fe20003f04070 */
[----:B------:R-:W-:Y:S01]  /*6880*/  IMAD.MOV.U32 R20, RZ, RZ, -0x1 ;  /* 0xffffffffff147424 */ /* 0x000fe200078e00ff */
[----:B------:R-:W-:Y:S01]  /*6890*/  PRMT R10, RZ, 0x7610, R10 ;  /* 0x00007610ff0a7816 */ /* 0x000fe2000000000a */
[----:B------:R-:W-:Y:S01]  /*68a0*/  IMAD.MOV.U32 R13, RZ, RZ, -0x1 ;  /* 0xffffffffff0d7424 */ /* 0x000fe200078e00ff */
[----:B------:R-:W-:-:S03]  /*68b0*/  ISETP.LT.U32.AND P0, PT, R3, 0x16, P0 ;  /* 0x000000160300780c */ /* 0x000fc60000701070 */
[----:B------:R-:W0:Y:S01]  /*68c0*/  @P1 S2R R5, SR_CgaCtaId ;  /* 0x0000000000051919 */ /* 0x000e220000008800 */
[----:B------:R-:W-:-:S04]  /*68d0*/  @P1 MOV R4, 0x400 ;  /* 0x0000040000041802 */ /* 0x000fc80000000f00 */
[----:B0-----:R-:W-:Y:S01]  /*68e0*/  @P1 LEA R6, R5, R4, 0x18 ;  /* 0x0000000405061211 */ /* 0x001fe200078ec0ff */
[----:B------:R-:W-:-:S03]  /*68f0*/  IMAD.WIDE.U32 R4, R12, -0x45d1745d, RZ ;  /* 0xba2e8ba30c047825 */ /* 0x000fc600078e00ff */
[----:B------:R0:W-:Y:S01]  /*6900*/  @P1 SYNCS.ARRIVE.TRANS64.A1T0 RZ, [R6+URZ+0x178], RZ ;  /* 0x000178ff06ff19a7 */ /* 0x0001e2000810003f */
[----:B------:R-:W-:Y:S02]  /*6910*/  IADD3 R16, P1, R16, UR24, RZ ;  /* 0x0000001810107c10 */ /* 0x000fe4000ff3e0ff */
[----:B------:R-:W-:Y:S02]  /*6920*/  SHF.R.U32.HI R7, RZ, 0x4, R5 ;  /* 0x00000004ff077819 */ /* 0x000fe40000011605 */
[----:B------:R-:W-:Y:S02]  /*6930*/  SEL R5, RZ, 0x1, !P0 ;  /* 0x00000001ff057807 */ /* 0x000fe40004000000 */
[----:B------:R-:W-:Y:S01]  /*6940*/  IADD3.X R17, R17, UR14, RZ, P1, !PT ;  /* 0x0000000e11117c10 */ /* 0x000fe20008ffe4ff */
[----:B------:R-:W-:Y:S01]  /*6950*/  IMAD R12, R7, -0x16, R12 ;  /* 0xffffffea070c7824 */ /* 0x000fe200078e020c */
[----:B------:R-:W-:Y:S02]  /*6960*/  ISETP.GE.U32.AND P0, PT, R16, UR8, PT ;  /* 0x0000000810007c0c */ /* 0x000fe4000bf06070 */
[----:B------:R-:W-:-:S02]  /*6970*/  LOP3.LUT R0, R0, R5, RZ, 0x3c, !PT ;  /* 0x0000000500007212 */ /* 0x000fc400078e3cff */
[----:B------:R-:W-:Y:S02]  /*6980*/  ISETP.GE.U32.AND.EX P0, PT, R17, UR9, PT, P0 ;  /* 0x0000000911007c0c */ /* 0x000fe4000bf06100 */
[----:B------:R-:W-:Y:S02]  /*6990*/  @P2 LOP3.LUT R0, R0, 0x1, R7, 0x78, !PT ;  /* 0x0000000100002812 */ /* 0x000fe400078e7807 */
[----:B------:R-:W-:-:S09]  /*69a0*/  PRMT R4, RZ, 0x7610, R4 ;  /* 0x00007610ff047816 */ /* 0x000fd20000000004 */
[----:B0-----:R-:W-:Y:S05]  /*69b0*/  @P0 BRA `(.L_x_181) ;  /* 0x00000004004c0947 */ /* 0x001fea0003800000 */
[----:B------:R-:W0:Y:S01]  /*69c0*/  S2R R14, SR_CTAID.X ;  /* 0x00000000000e7919 */ /* 0x000e220000002500 */
[----:B------:R-:W-:Y:S01]  /*69d0*/  ULDC.64 UR8, c[0x0][0x628] ;  /* 0x00018a0000087ab9 */ /* 0x000fe20000000a00 */
[----:B------:R-:W1:Y:S01]  /*69e0*/  LDC R15, c[0x0][0x144] ;  /* 0x00005100ff0f7b82 */ /* 0x000e620000000800 */
[----:B------:R-:W-:Y:S01]  /*69f0*/  ISETP.NE.U32.AND P0, PT, RZ, UR8, PT ;  /* 0x00000008ff007c0c */ /* 0x000fe2000bf05070 */
[----:B------:R-:W2:Y:S01]  /*6a00*/  S2R R11, SR_CTAID.Y ;  /* 0x00000000000b7919 */ /* 0x000ea20000002600 */
[----:B------:R-:W-:Y:S01]  /*6a10*/  ULDC UR10, c[0x0][0x150] ;  /* 0x00005400000a7ab9 */ /* 0x000fe20000000800 */
[----:B------:R-:W-:Y:S01]  /*6a20*/  ULDC UR11, c[0x0][0x630] ;  /* 0x00018c00000b7ab9 */ /* 0x000fe20000000800 */
[----:B------:R-:W-:Y:S01]  /*6a30*/  ISETP.NE.AND.EX P0, PT, RZ, UR9, PT, P0 ;  /* 0x00000009ff007c0c */ /* 0x000fe2000bf05300 */
[----:B------:R-:W-:Y:S01]  /*6a40*/  IMAD.MOV.U32 R4, RZ, RZ, R16 ;  /* 0x000000ffff047224 */ /* 0x000fe200078e0010 */
[----:B0-----:R-:W-:-:S05]  /*6a50*/  I2FP.F32.U32 R5, R14 ;  /* 0x0000000e00057245 */ /* 0x001fca0000201000 */
[----:B------:R-:W-:Y:S01]  /*6a60*/  FMUL R20, R5, UR10 ;  /* 0x0000000a05147c20 */ /* 0x000fe20008400000 */
[----:B------:R-:W-:-:S05]  /*6a70*/  IMAD.MOV.U32 R5, RZ, RZ, R17 ;  /* 0x000000ffff057224 */ /* 0x000fca00078e0011 */
[----:B--2---:R-:W-:Y:S05]  /*6a80*/  @!P0 BRA `(.L_x_182) ;  /* 0x0000000000288947 */ /* 0x004fea0003800000 */
[----:B------:R-:W-:Y:S02]  /*6a90*/  ULDC UR10, c[0x0][0x634] ;  /* 0x00018d00000a7ab9 */ /* 0x000fe40000000800 */
[----:B------:R-:W-:-:S05]  /*6aa0*/  IADD3 R5, P0, R16, UR10, RZ ;  /* 0x0000000a10057c10 */ /* 0x000fca000ff1e0ff */
[----:B------:R-:W-:-:S04]  /*6ab0*/  IMAD.X R13, RZ, RZ, R17, P0 ;  /* 0x000000ffff0d7224 */ /* 0x000fc800000e0611 */
[----:B------:R-:W-:-:S04]  /*6ac0*/  IMAD.WIDE.U32 R6, R13, UR8, RZ ;  /* 0x000000080d067c25 */ /* 0x000fc8000f8e00ff */
[----:B------:R-:W-:-:S04]  /*6ad0*/  IMAD.WIDE.U32 R6, P0, R5, UR9, R6 ;  /* 0x0000000905067c25 */ /* 0x000fc8000f800006 */
[----:B------:R-:W-:-:S04]  /*6ae0*/  IMAD.WIDE.U32 R4, R5, UR8, RZ ;  /* 0x0000000805047c25 */ /* 0x000fc8000f8e00ff */
[----:B------:R-:W-:Y:S01]  /*6af0*/  IMAD.MOV.U32 R4, RZ, RZ, R7 ;  /* 0x000000ffff047224 */ /* 0x000fe200078e0007 */
[----:B------:R-:W-:Y:S01]  /*6b00*/  IADD3 RZ, P1, R5, R6, RZ ;  /* 0x0000000605ff7210 */ /* 0x000fe20007f3e0ff */
[----:B------:R-:W-:-:S04]  /*6b10*/  IMAD.X R5, RZ, RZ, RZ, P0 ;  /* 0x000000ffff057224 */ /* 0x000fc800000e06ff */
[----:B------:R-:W-:-:S08]  /*6b20*/  IMAD.WIDE.U32.X R4, R13, UR9, R4, P1 ;  /* 0x000000090d047c25 */ /* 0x000fd000088e0404 */
.L_x_182:
[--C-:B------:R-:W-:Y:S01]  /*6b30*/  SHF.R.U64 R13, R4, UR11, R5.reuse ;  /* 0x0000000b040d7c19 */ /* 0x100fe20008001205 */
[----:B------:R-:W0:Y:S01]  /*6b40*/  F2I.U32.TRUNC.NTZ R20, R20 ;  /* 0x0000001400147305 */ /* 0x000e22000020f000 */
[----:B------:R-:W-:Y:S01]  /*6b50*/  SHF.R.U32.HI R4, RZ, UR11, R5 ;  /* 0x0000000bff047c19 */ /* 0x000fe20008011605 */
[----:B------:R-:W-:Y:S01]  /*6b60*/  ULDC.64 UR8, c[0x0][0x620] ;  /* 0x0001880000087ab9 */ /* 0x000fe20000000a00 */
[----:B------:R-:W-:Y:S01]  /*6b70*/  IADD3 R7, P0, RZ, -R13, RZ ;  /* 0x8000000dff077210 */ /* 0x000fe20007f1e0ff */
[----:B------:R-:W-:Y:S01]  /*6b80*/  ULDC.64 UR10, c[0x0][0x640] ;  /* 0x00019000000a7ab9 */ /* 0x000fe20000000a00 */
[----:B------:R-:W2:Y:S03]  /*6b90*/  LDC R22, c[0x0][0x148] ;  /* 0x00005200ff167b82 */ /* 0x000ea60000000800 */
[----:B------:R-:W-:Y:S01]  /*6ba0*/  IMAD.X R4, RZ, RZ, ~R4, P0 ;  /* 0x000000ffff047224 */ /* 0x000fe200000e0e04 */
[----:B------:R-:W-:-:S03]  /*6bb0*/  ISETP.NE.U32.AND P0, PT, RZ, UR10, PT ;  /* 0x0000000aff007c0c */ /* 0x000fc6000bf05070 */
[----:B------:R-:W-:Y:S01]  /*6bc0*/  IMAD R6, R4, UR8, RZ ;  /* 0x0000000804067c24 */ /* 0x000fe2000f8e02ff */
[----:B------:R-:W-:Y:S01]  /*6bd0*/  ISETP.NE.AND.EX P0, PT, RZ, UR11, PT, P0 ;  /* 0x0000000bff007c0c */ /* 0x000fe2000bf05300 */
[----:B------:R-:W-:Y:S01]  /*6be0*/  IMAD.WIDE.U32 R4, R7, UR8, R16 ;  /* 0x0000000807047c25 */ /* 0x000fe2000f8e0010 */
[----:B------:R-:W-:-:S03]  /*6bf0*/  ULDC UR8, c[0x0][0x618] ;  /* 0x0001860000087ab9 */ /* 0x000fc60000000800 */
[----:B------:R-:W-:Y:S01]  /*6c00*/  IMAD R7, R7, UR9, R6 ;  /* 0x0000000907077c24 */ /* 0x000fe2000f8e0206 */
[----:B------:R-:W-:Y:S01]  /*6c10*/  ULDC UR9, c[0x0][0x154] ;  /* 0x0000550000097ab9 */ /* 0x000fe20000000800 */
[----:B0-----:R-:W-:Y:S02]  /*6c20*/  IMAD.MOV R6, RZ, RZ, -R20 ;  /* 0x000000ffff067224 */ /* 0x001fe400078e0a14 */
[----:B------:R-:W-:Y:S02]  /*6c30*/  IMAD.IADD R5, R5, 0x1, R7 ;  /* 0x0000000105057824 */ /* 0x000fe400078e0207 */
[----:B-1----:R-:W-:Y:S01]  /*6c40*/  IMAD R14, R15, R6, R14 ;  /* 0x000000060f0e7224 */ /* 0x002fe200078e020e */
[----:B------:R-:W-:Y:S02]  /*6c50*/  I2FP.F32.U32 R6, R11 ;  /* 0x0000000b00067245 */ /* 0x000fe40000201000 */
[--C-:B------:R-:W-:Y:S02]  /*6c60*/  SHF.R.U64 R15, R4, UR8, R5.reuse ;  /* 0x00000008040f7c19 */ /* 0x100fe40008001205 */
[----:B------:R-:W-:Y:S01]  /*6c70*/  SHF.R.U32.HI R4, RZ, UR8, R5 ;  /* 0x00000008ff047c19 */ /* 0x000fe20008011605 */
[----:B------:R-:W-:Y:S01]  /*6c80*/  FMUL R6, R6, UR9 ;  /* 0x0000000906067c20 */ /* 0x000fe20008400000 */
[----:B------:R-:W-:-:S02]  /*6c90*/  ULDC UR8, c[0x0][0x608] ;  /* 0x0001820000087ab9 */ /* 0x000fc40000000800 */
[--C-:B------:R-:W-:Y:S01]  /*6ca0*/  SHF.R.U64 R21, R15, UR8, R4.reuse ;  /* 0x000000080f157c19 */ /* 0x100fe20008001204 */
[----:B------:R0:W1:Y:S01]  /*6cb0*/  F2I.U32.TRUNC.NTZ R24, R6 ;  /* 0x0000000600187305 */ /* 0x000062000020f000 */
[----:B------:R-:W-:Y:S01]  /*6cc0*/  SHF.R.U32.HI R4, RZ, UR8, R4 ;  /* 0x00000008ff047c19 */ /* 0x000fe20008011604 */
[----:B------:R-:W-:-:S03]  /*6cd0*/  ULDC UR8, c[0x0][0x658] ;  /* 0x0001960000087ab9 */ /* 0x000fc60000000800 */
[--C-:B------:R-:W-:Y:S02]  /*6ce0*/  SHF.R.U64 R20, R21, UR8, R4.reuse ;  /* 0x0000000815147c19 */ /* 0x100fe40008001204 */
[----:B------:R-:W-:-:S03]  /*6cf0*/  SHF.R.U32.HI R23, RZ, UR8, R4 ;  /* 0x00000008ff177c19 */ /* 0x000fc60008011604 */
[----:B------:R-:W-:Y:S02]  /*6d00*/  IMAD.MOV.U32 R4, RZ, RZ, R20 ;  /* 0x000000ffff047224 */ /* 0x000fe400078e0014 */
[----:B------:R-:W-:Y:S01]  /*6d10*/  IMAD.MOV.U32 R5, RZ, RZ, R23 ;  /* 0x000000ffff057224 */ /* 0x000fe200078e0017 */
[----:B0-----:R-:W-:Y:S06]  /*6d20*/  @!P0 BRA `(.L_x_183) ;  /* 0x0000000000288947 */ /* 0x001fec0003800000 */
        /* <DEDUP_REMOVED lines=10> */
.L_x_183:
[----:B------:R-:W-:Y:S01]  /*6dd0*/  ISETP.NE.AND P0, PT, R2, 0x1, PT ;  /* 0x000000010200780c */ /* 0x000fe20003f05270 */
[----:B------:R-:W-:Y:S01]  /*6de0*/  ULDC UR8, c[0x0][0x648] ;  /* 0x0001920000087ab9 */ /* 0x000fe20000000800 */
[----:B-1----:R-:W-:Y:S01]  /*6df0*/  IMAD.MOV R24, RZ, RZ, -R24 ;  /* 0x000000ffff187224 */ /* 0x002fe200078e0a18 */
[----:B------:R-:W-:Y:S01]  /*6e00*/  SHF.R.U64 R4, R4, UR8, R5 ;  /* 0x0000000804047c19 */ /* 0x000fe20008001205 */
[----:B------:R-:W-:Y:S01]  /*6e10*/  ULDC UR8, c[0x0][0x638] ;  /* 0x00018e0000087ab9 */ /* 0x000fe20000000800 */
[----:B------:R-:W-:Y:S01]  /*6e20*/  LOP3.LUT R21, R21, UR7, RZ, 0xc0, !PT ;  /* 0x0000000715157c12 */ /* 0x000fe2000f8ec0ff */
[----:B------:R-:W-:Y:S02]  /*6e30*/  ULDC UR9, c[0x0][0x610] ;  /* 0x0001840000097ab9 */ /* 0x000fe40000000800 */
[----:B------:R-:W-:Y:S02]  /*6e40*/  IMAD.MOV R5, RZ, RZ, -R4 ;  /* 0x000000ffff057224 */ /* 0x000fe400078e0a04 */
[----:B------:R-:W-:-:S02]  /*6e50*/  IMAD R21, R4, UR5, R21 ;  /* 0x0000000504157c24 */ /* 0x000fc4000f8e0215 */
[----:B------:R-:W-:Y:S01]  /*6e60*/  IMAD R20, R5, UR8, R20 ;  /* 0x0000000805147c24 */ /* 0x000fe2000f8e0214 */
[----:B------:R-:W-:Y:S01]  /*6e70*/  ULDC UR8, c[0x0][0x600] ;  /* 0x0001800000087ab9 */ /* 0x000fe20000000800 */
[----:B--2---:R-:W-:Y:S01]  /*6e80*/  @P0 IMAD R14, R22, R24, R11 ;  /* 0x00000018160e0224 */ /* 0x004fe200078e020b */
[----:B------:R-:W-:Y:S01]  /*6e90*/  LOP3.LUT R11, R15, UR4, RZ, 0xc0, !PT ;  /* 0x000000040f0b7c12 */ /* 0x000fe2000f8ec0ff */
[----:B------:R-:W-:Y:S02]  /*6ea0*/  IMAD.MOV.U32 R4, RZ, RZ, 0x1 ;  /* 0x00000001ff047424 */ /* 0x000fe400078e00ff */
[----:B------:R-:W-:Y:S02]  /*6eb0*/  IMAD R14, R21, UR9, R14 ;  /* 0x00000009150e7c24 */ /* 0x000fe4000f8e020e */
[----:B------:R-:W-:-:S05]  /*6ec0*/  IMAD R11, R20, UR8, R11 ;  /* 0x00000008140b7c24 */ /* 0x000fca000f8e020b */
[----:B------:R-:W-:Y:S02]  /*6ed0*/  SEL R20, R11, R14, !P0 ;  /* 0x0000000e0b147207 */ /* 0x000fe40004000000 */
[----:B------:R-:W-:-:S07]  /*6ee0*/  SEL R11, R14, R11, !P0 ;  /* 0x0000000b0e0b7207 */ /* 0x000fce0004000000 */
.L_x_181:
[----:B------:R-:W-:Y:S05]  /*6ef0*/  BSYNC B1 ;  /* 0x0000000000017941 */ /* 0x000fea0003800000 */
.L_x_180:
[----:B------:R-:W-:-:S13]  /*6f00*/  LOP3.LUT P0, RZ, R4, 0xff, RZ, 0xc0, !PT ;  /* 0x000000ff04ff7812 */ /* 0x000fda000780c0ff */
[----:B------:R-:W-:Y:S05]  /*6f10*/  @P0 BRA `(.L_x_184) ;  /* 0xfffffff400440947 */ /* 0x000fea000383ffff */
[----:B------:R-:W-:Y:S05]  /*6f20*/  BSYNC B0 ;  /* 0x0000000000007941 */ /* 0x000fea0003800000 */
.L_x_173:
[----:B------:R-:W-:-:S03]  /*6f30*/  UMOV UR8, 0xffffffff ;  /* 0xffffffff00087882 */ /* 0x000fc60000000000 */
[----:B------:R-:W-:Y:S05]  /*6f40*/  BRA.DIV UR8, `(.L_x_185) ;  /* 0x0000000e089c7947 */ /* 0x000fea000b800000 */
[----:B------:R-:W-:-:S13]  /*6f50*/  ELECT P6, URZ, PT ;  /* 0x00000000003f782f */ /* 0x000fda00038c0000 */
.L_x_217:
[----:B------:R-:W-:Y:S04]  /*6f60*/  BSSY B0, `(.L_x_186) ;  /* 0x00000cd000007945 */ /* 0x000fe80003800000 */
[----:B------:R-:W-:Y:S05]  /*6f70*/  @!P6 BRA `(.L_x_187) ;  /* 0x0000000c002ce947 */ /* 0x000fea0003800000 */
[----:B------:R-:W-:-:S04]  /*6f80*/  LOP3.LUT R19, R19, 0x2, RZ, 0xfc, !PT ;  /* 0x0000000213137812 */ /* 0x000fc800078efcff */
[----:B------:R-:W-:-:S13]  /*6f90*/  ISETP.NE.AND P0, PT, R19, 0x3, PT ;  /* 0x000000031300780c */ /* 0x000fda0003f05270 */
[----:B------:R-:W-:Y:S05]  /*6fa0*/  @!P0 BRA `(.L_x_188) ;  /* 0x0000000000048947 */ /* 0x000fea0003800000 */
[----:B------:R-:W-:Y:S01]  /*6fb0*/  BPT.TRAP 0x1 ;  /* 0x000000040000795c */ /* 0x000fe20000300000 */
.L_x_188:
[----:B------:R-:W0:Y:S01]  /*6fc0*/  S2R R3, SR_CgaCtaId ;  /* 0x0000000000037919 */ /* 0x000e220000008800 */
[----:B------:R-:W-:-:S04]  /*6fd0*/  MOV R2, 0x400 ;  /* 0x0000040000027802 */ /* 0x000fc80000000f00 */
[----:B0-----:R-:W-:Y:S02]  /*6fe0*/  LEA R3, R3, R2, 0x18 ;  /* 0x0000000203037211 */ /* 0x001fe400078ec0ff */
[----:B------:R-:W-:-:S03]  /*6ff0*/  SHF.L.U32 R2, R0, 0x1f, RZ ;  /* 0x0000001f00027819 */ /* 0x000fc600000006ff */
[----:B------:R-:W-:-:S04]  /*7000*/  VIADD R3, R3, 0xb0 ;  /* 0x000000b003037836 */ /* 0x000fc80000000000 */
[C---:B------:R-:W-:Y:S02]  /*7010*/  IMAD R7, R12.reuse, 0x8, R3 ;  /* 0x000000080c077824 */ /* 0x040fe400078e0203 */
[----:B------:R-:W-:Y:S02]  /*7020*/  VIADD R12, R12, 0x1 ;  /* 0x000000010c0c7836 */ /* 0x000fe40000000000 */
[----:B------:R-:W0:Y:S03]  /*7030*/  SYNCS.PHASECHK.TRANS64.TRYWAIT P0, [R7+URZ], R2 ;  /* 0x00000002070075a7 */ /* 0x000e26000800017f */
[----:B------:R-:W-:-:S04]  /*7040*/  ISETP.NE.AND P1, PT, R12, 0x16, PT ;  /* 0x000000160c00780c */ /* 0x000fc80003f25270 */
[----:B------:R-:W-:Y:S02]  /*7050*/  SEL R5, RZ, 0x1, P1 ;  /* 0x00000001ff057807 */ /* 0x000fe40000800000 */
[----:B------:R-:W-:Y:S02]  /*7060*/  SEL R12, R12, RZ, P1 ;  /* 0x000000ff0c0c7207 */ /* 0x000fe40000800000 */
[----:B------:R-:W-:-:S03]  /*7070*/  LOP3.LUT R5, R0, R5, RZ, 0x3c, !PT ;  /* 0x0000000500057212 */ /* 0x000fc600078e3cff */
[----:B------:R-:W-:Y:S01]  /*7080*/  IMAD R9, R12, 0x8, R3 ;  /* 0x000000080c097824 */ /* 0x000fe200078e0203 */
[----:B------:R-:W-:Y:S01]  /*7090*/  SHF.L.U32 R4, R5, 0x1f, RZ ;  /* 0x0000001f05047819 */ /* 0x000fe200000006ff */
[----:B0-----:R-:W-:Y:S06]  /*70a0*/  @!P0 BRA `(.L_x_189) ;  /* 0x0000000c00648947 */ /* 0x001fec0003800000 */
.L_x_218:
[----:B------:R-:W1:Y:S01]  /*70b0*/  SYNCS.PHASECHK.TRANS64.TRYWAIT P0, [R9+URZ], R4 ;  /* 0x00000004090075a7 */ /* 0x000e62000800017f */
[----:B------:R-:W-:-:S05]  /*70c0*/  VIADD R0, R12, 0x1 ;  /* 0x000000010c007836 */ /* 0x000fca0000000000 */
[----:B------:R-:W-:-:S04]  /*70d0*/  ISETP.NE.AND P1, PT, R0, 0x16, PT ;  /* 0x000000160000780c */ /* 0x000fc80003f25270 */
[----:B0-----:R-:W-:Y:S02]  /*70e0*/  SEL R2, RZ, 0x1, P1 ;  /* 0x00000001ff027807 */ /* 0x001fe40000800000 */
[----:B------:R-:W-:Y:S02]  /*70f0*/  SEL R0, R0, RZ, P1 ;  /* 0x000000ff00007207 */ /* 0x000fe40000800000 */
[----:B------:R-:W-:-:S03]  /*7100*/  LOP3.LUT R7, R5, R2, RZ, 0x3c, !PT ;  /* 0x0000000205077212 */ /* 0x000fc600078e3cff */
[----:B------:R-:W-:Y:S01]  /*7110*/  IMAD R6, R0, 0x8, R3 ;  /* 0x0000000800067824 */ /* 0x000fe200078e0203 */
[----:B------:R-:W-:Y:S01]  /*7120*/  SHF.L.U32 R5, R7, 0x1f, RZ ;  /* 0x0000001f07057819 */ /* 0x000fe200000006ff */
[----:B-1----:R-:W-:Y:S06]  /*7130*/  @!P0 BRA `(.L_x_190) ;  /* 0x0000000c00548947 */ /* 0x002fec0003800000 */
.L_x_219:
[----:B------:R-:W1:Y:S01]  /*7140*/  SYNCS.PHASECHK.TRANS64.TRYWAIT P0, [R6+URZ], R5 ;  /* 0x00000005060075a7 */ /* 0x000e62000800017f */
[----:B------:R-:W-:-:S05]  /*7150*/  VIADD R0, R0, 0x1 ;  /* 0x0000000100007836 */ /* 0x000fca0000000000 */
[----:B------:R-:W-:-:S04]  /*7160*/  ISETP.NE.AND P1, PT, R0, 0x16, PT ;  /* 0x000000160000780c */ /* 0x000fc80003f25270 */
[----:B------:R-:W-:Y:S02]  /*7170*/  SEL R2, RZ, 0x1, P1 ;  /* 0x00000001ff027807 */ /* 0x000fe40000800000 */
[----:B------:R-:W-:Y:S02]  /*7180*/  SEL R0, R0, RZ, P1 ;  /* 0x000000ff00007207 */ /* 0x000fe40000800000 */
[----:B------:R-:W-:-:S03]  /*7190*/  LOP3.LUT R7, R7, R2, RZ, 0x3c, !PT ;  /* 0x0000000207077212 */ /* 0x000fc600078e3cff */
[----:B0-----:R-:W-:Y:S01]  /*71a0*/  IMAD R9, R0, 0x8, R3 ;  /* 0x0000000800097824 */ /* 0x001fe200078e0203 */
[----:B------:R-:W-:Y:S01]  /*71b0*/  SHF.L.U32 R4, R7, 0x1f, RZ ;  /* 0x0000001f07047819 */ /* 0x000fe200000006ff */
[----:B-1----:R-:W-:Y:S06]  /*71c0*/  @!P0 BRA `(.L_x_191) ;  /* 0x0000000c00448947 */ /* 0x002fec0003800000 */
.L_x_220:
        /* <DEDUP_REMOVED lines=9> */
.L_x_221:
        /* <DEDUP_REMOVED lines=9> */
.L_x_222:
        /* <DEDUP_REMOVED lines=9> */
.L_x_223:
        /* <DEDUP_REMOVED lines=9> */
.L_x_224:
        /* <DEDUP_REMOVED lines=9> */
.L_x_225:
        /* <DEDUP_REMOVED lines=9> */
.L_x_226:
        /* <DEDUP_REMOVED lines=9> */
.L_x_227:
        /* <DEDUP_REMOVED lines=9> */
.L_x_228:
        /* <DEDUP_REMOVED lines=9> */
.L_x_229:
        /* <DEDUP_REMOVED lines=9> */
.L_x_230:
        /* <DEDUP_REMOVED lines=9> */
.L_x_231:
        /* <DEDUP_REMOVED lines=9> */
.L_x_232:
        /* <DEDUP_REMOVED lines=9> */
.L_x_233:
        /* <DEDUP_REMOVED lines=9> */
.L_x_234:
        /* <DEDUP_REMOVED lines=9> */
.L_x_235:
        /* <DEDUP_REMOVED lines=9> */
.L_x_236:
        /* <DEDUP_REMOVED lines=9> */
.L_x_237:
[----:B------:R-:W1:Y:S01]  /*7b60*/  SYNCS.PHASECHK.TRANS64.TRYWAIT P0, [R6+URZ], R5 ;  /* 0x00000005060075a7 */ /* 0x000e62000800017f */
[----:B------:R-:W-:-:S05]  /*7b70*/  VIADD R0, R0, 0x1 ;  /* 0x0000000100007836 */ /* 0x000fca0000000000 */
[----:B------:R-:W-:-:S04]  /*7b80*/  ISETP.NE.AND P1, PT, R0, 0x16, PT ;  /* 0x000000160000780c */ /* 0x000fc80003f25270 */
[----:B------:R-:W-:Y:S02]  /*7b90*/  SEL R2, RZ, 0x1, P1 ;  /* 0x00000001ff027807 */ /* 0x000fe40000800000 */
[----:B------:R-:W-:Y:S02]  /*7ba0*/  SEL R0, R0, RZ, P1 ;  /* 0x000000ff00007207 */ /* 0x000fe40000800000 */
[----:B------:R-:W-:Y:S01]  /*7bb0*/  LOP3.LUT R2, R7, R2, RZ, 0x3c, !PT ;  /* 0x0000000207027212 */ /* 0x000fe200078e3cff */
[----:B-1----:R-:W-:Y:S06]  /*7bc0*/  @!P0 BRA `(.L_x_209) ;  /* 0x00000008002c8947 */ /* 0x002fec0003800000 */
.L_x_238:
[----:B------:R-:W-:Y:S01]  /*7bd0*/  IMAD R3, R0, 0x8, R3 ;  /* 0x0000000800037824 */ /* 0x000fe200078e0203 */
[----:B------:R-:W-:-:S07]  /*7be0*/  SHF.L.U32 R0, R2, 0x1f, RZ ;  /* 0x0000001f02007819 */ /* 0x000fce00000006ff */
.L_x_210:
[----:B--2---:R2:W3:Y:S02]  /*7bf0*/  SYNCS.PHASECHK.TRANS64.TRYWAIT P0, [R3+URZ], R0 ;  /* 0x00000000030075a7 */ /* 0x0044e4000800017f */
[----:B---3--:R-:W-:Y:S05]  /*7c00*/  @!P0 NANOSLEEP.SYNCS 0x989680 ;  /* 0x009896800000895d */ /* 0x008fea0003900000 */
[----:B------:R-:W3:Y:S02]  /*7c10*/  @!P0 SYNCS.PHASECHK.TRANS64 P0, [R3+URZ], R0 ;  /* 0x00000000030085a7 */ /* 0x000ee4000800007f */
[----:B---3--:R-:W-:Y:S05]  /*7c20*/  @!P0 BRA `(.L_x_210) ;  /* 0xfffffffc00f08947 */ /* 0x008fea000383ffff */
.L_x_187:
[----:B------:R-:W-:Y:S05]  /*7c30*/  BSYNC B0 ;  /* 0x0000000000007941 */ /* 0x000fea0003800000 */
.L_x_186:
[----:B------:R-:W-:Y:S05]  /*7c40*/  EXIT ;  /* 0x000000000000794d */ /* 0x000fea0003800000 */
.L_x_22:
[----:B----4-:R4:W0:Y:S02]  /*7c50*/  SYNCS.PHASECHK.TRANS64.TRYWAIT P1, [R3+URZ], R0 ;  /* 0x00000000030075a7 */ /* 0x010824000802017f */
[----:B0-----:R-:W-:Y:S05]  /*7c60*/  @!P1 NANOSLEEP.SYNCS 0x989680 ;  /* 0x009896800000995d */ /* 0x001fea0003900000 */
[----:B------:R-:W0:Y:S02]  /*7c70*/  @!P1 SYNCS.PHASECHK.TRANS64 P1, [R3+URZ], R0 ;  /* 0x00000000030095a7 */ /* 0x000e24000802007f */
[----:B0-----:R-:W-:Y:S05]  /*7c80*/  @!P1 BRA `(.L_x_22) ;  /* 0xfffffffc00f09947 */ /* 0x001fea000383ffff */
[----:B------:R-:W-:Y:S05]  /*7c90*/  BRA `(.L_x_21) ;  /* 0xffffff9800c47947 */ /* 0x000fea000383ffff */
.L_x_27:
[----:B-1----:R1:W3:Y:S02]  /*7ca0*/  SYNCS.PHASECHK.TRANS64.TRYWAIT P1, [R5+URZ], R4 ;  /* 0x00000004050075a7 */ /* 0x0022e4000802017f */
[----:B---3--:R-:W-:Y:S05]  /*7cb0*/  @!P1 NANOSLEEP.SYNCS 0x989680 ;  /* 0x009896800000995d */ /* 0x008fea0003900000 */
[----:B------:R-:W3:Y:S02]  /*7cc0*/  @!P1 SYNCS.PHASECHK.TRANS64 P1, [R5+URZ], R4 ;  /* 0x00000004050095a7 */ /* 0x000ee4000802007f */
[----:B---3--:R-:W-:Y:S05]  /*7cd0*/  @!P1 BRA `(.L_x_27) ;  /* 0xfffffffc00f09947 */ /* 0x008fea000383ffff */
[----:B------:R-:W-:Y:S05]  /*7ce0*/  BRA `(.L_x_26) ;  /* 0xffffff9c006c7947 */ /* 0x000fea000383ffff */
.L_x_174:
[----:B------:R-:W-:Y:S01]  /*7cf0*/  BSSY B1, `(.L_x_211) ;  /* 0x0000006000017945 */ /* 0x000fe20003800000 */
[----:B------:R-:W-:-:S07]  /*7d00*/  IMAD.MOV.U32 R15, RZ, RZ, -0x1 ;  /* 0xffffffffff0f7424 */ /* 0x000fce00078e00ff */
[----:B------:R-:W-:Y:S05]  /*7d10*/  WARPSYNC.COLLECTIVE R15, `(.L_x_212) ;  /* 0x000000000f0c7348 */ /* 0x000fea0003c00000 */
[----:B------:R-:W-:Y:S02]  /*7d20*/  ELECT P6, UR62, PT ;  /* 0x00000000003e782f */ /* 0x000fe400038c0000 */
[----:B------:R-:W-:Y:S01]  /*7d30*/  MOV R14, UR62 ;  /* 0x0000003e000e7c02 */ /* 0x000fe20008000f00 */
[----:B------:R-:W-:Y:S10]  /*7d40*/  ENDCOLLECTIVE ;  /* 0x000000000000791b */ /* 0x000ff40003800000 */
.L_x_212:
[----:B------:R-:W-:Y:S05]  /*7d50*/  BSYNC B1 ;  /* 0x0000000000017941 */ /* 0x000fea0003800000 */
.L_x_211:
[----:B------:R-:W-:Y:S05]  /*7d60*/  BRA `(.L_x_213) ;  /* 0xffffffe400bc7947 */ /* 0x000fea000383ffff */
.L_x_177:
[----:B0-----:R0:W1:Y:S02]  /*7d70*/  SYNCS.PHASECHK.TRANS64.TRYWAIT P0, [R14+URZ+0xb0], R7 ;  /* 0x0000b0070e0075a7 */ /* 0x001064000800017f */
[----:B-1----:R-:W-:Y:S05]  /*7d80*/  @!P0 NANOSLEEP.SYNCS 0x989680 ;  /* 0x009896800000895d */ /* 0x002fea0003900000 */
[----:B------:R-:W1:Y:S02]  /*7d90*/  @!P0 SYNCS.PHASECHK.TRANS64 P0, [R14+URZ+0xb0], R7 ;  /* 0x0000b0070e0085a7 */ /* 0x000e64000800007f */
[----:B-1----:R-:W-:Y:S05]  /*7da0*/  @!P0 BRA `(.L_x_177) ;  /* 0xfffffffc00f08947 */ /* 0x002fea000383ffff */
[----:B------:R-:W-:Y:S05]  /*7db0*/  BRA `(.L_x_214) ;  /* 0xffffffe400f87947 */ /* 0x000fea000383ffff */
.L_x_185:
[----:B------:R-:W-:Y:S01]  /*7dc0*/  BSSY B0, `(.L_x_215) ;  /* 0x0000006000007945 */ /* 0x000fe20003800000 */
[----:B------:R-:W-:-:S07]  /*7dd0*/  IMAD.MOV.U32 R15, RZ, RZ, -0x1 ;  /* 0xffffffffff0f7424 */ /* 0x000fce00078e00ff */
[----:B------:R-:W-:Y:S05]  /*7de0*/  WARPSYNC.COLLECTIVE R15, `(.L_x_216) ;  /* 0x000000000f0c7348 */ /* 0x000fea0003c00000 */
[----:B------:R-:W-:Y:S02]  /*7df0*/  ELECT P6, UR62, PT ;  /* 0x00000000003e782f */ /* 0x000fe400038c0000 */
[----:B------:R-:W-:Y:S01]  /*7e00*/  MOV R14, UR62 ;  /* 0x0000003e000e7c02 */ /* 0x000fe20008000f00 */
[----:B------:R-:W-:Y:S10]  /*7e10*/  ENDCOLLECTIVE ;  /* 0x000000000000791b */ /* 0x000ff40003800000 */
.L_x_216:
[----:B------:R-:W-:Y:S05]  /*7e20*/  BSYNC B0 ;  /* 0x0000000000007941 */ /* 0x000fea0003800000 */
.L_x_215:
[----:B------:R-:W-:Y:S05]  /*7e30*/  BRA `(.L_x_217) ;  /* 0xfffffff000487947 */ /* 0x000fea000383ffff */
.L_x_189:
[----:B0-----:R0:W1:Y:S02]  /*7e40*/  SYNCS.PHASECHK.TRANS64.TRYWAIT P0, [R7+URZ], R2 ;  /* 0x00000002070075a7 */ /* 0x001064000800017f */
[----:B-1----:R-:W-:Y:S05]  /*7e50*/  @!P0 NANOSLEEP.SYNCS 0x989680 ;  /* 0x009896800000895d */ /* 0x002fea0003900000 */
[----:B------:R-:W1:Y:S02]  /*7e60*/  @!P0 SYNCS.PHASECHK.TRANS64 P0, [R7+URZ], R2 ;  /* 0x00000002070085a7 */ /* 0x000e64000800007f */
[----:B-1----:R-:W-:Y:S05]  /*7e70*/  @!P0 BRA `(.L_x_189) ;  /* 0xfffffffc00f08947 */ /* 0x002fea000383ffff */
[----:B------:R-:W-:Y:S05]  /*7e80*/  BRA `(.L_x_218) ;  /* 0xfffffff000887947 */ /* 0x000fea000383ffff */
.L_x_190:
[----:B0-----:R0:W1:Y:S02]  /*7e90*/  SYNCS.PHASECHK.TRANS64.TRYWAIT P0, [R9+URZ], R4 ;  /* 0x00000004090075a7 */ /* 0x001064000800017f */
[----:B-1----:R-:W-:Y:S05]  /*7ea0*/  @!P0 NANOSLEEP.SYNCS 0x989680 ;  /* 0x009896800000895d */ /* 0x002fea0003900000 */
[----:B------:R-:W1:Y:S02]  /*7eb0*/  @!P0 SYNCS.PHASECHK.TRANS64 P0, [R9+URZ], R4 ;  /* 0x00000004090085a7 */ /* 0x000e64000800007f */
[----:B-1----:R-:W-:Y:S05]  /*7ec0*/  @!P0 BRA `(.L_x_190) ;  /* 0xfffffffc00f08947 */ /* 0x002fea000383ffff */
[----:B------:R-:W-:Y:S05]  /*7ed0*/  BRA `(.L_x_219) ;  /* 0xfffffff000987947 */ /* 0x000fea000383ffff */
.L_x_191:
[----:B0-----:R0:W1:Y:S02]  /*7ee0*/  SYNCS.PHASECHK.TRANS64.TRYWAIT P0, [R6+URZ], R5 ;  /* 0x00000005060075a7 */ /* 0x001064000800017f */
[----:B-1----:R-:W-:Y:S05]  /*7ef0*/  @!P0 NANOSLEEP.SYNCS 0x989680 ;  /* 0x009896800000895d */ /* 0x002fea0003900000 */
[----:B------:R-:W1:Y:S02]  /*7f00*/  @!P0 SYNCS.PHASECHK.TRANS64 P0, [R6+URZ], R5 ;  /* 0x00000005060085a7 */ /* 0x000e64000800007f */
[----:B-1----:R-:W-:Y:S05]  /*7f10*/  @!P0 BRA `(.L_x_191) ;  /* 0xfffffffc00f08947 */ /* 0x002fea000383ffff */
[----:B------:R-:W-:Y:S05]  /*7f20*/  BRA `(.L_x_220) ;  /* 0xfffffff000a87947 */ /* 0x000fea000383ffff */
.L_x_192:
[----:B0-----:R0:W1:Y:S02]  /*7f30*/  SYNCS.PHASECHK.TRANS64.TRYWAIT P0, [R9+URZ], R4 ;  /* 0x00000004090075a7 */ /* 0x001064000800017f */
[----:B-1----:R-:W-:Y:S05]  /*7f40*/  @!P0 NANOSLEEP.SYNCS 0x989680 ;  /* 0x009896800000895d */ /* 0x002fea0003900000 */
[----:B------:R-:W1:Y:S02]  /*7f50*/  @!P0 SYNCS.PHASECHK.TRANS64 P0, [R9+URZ], R4 ;  /* 0x00000004090085a7 */ /* 0x000e64000800007f */
[----:B-1----:R-:W-:Y:S05]  /*7f60*/  @!P0 BRA `(.L_x_192) ;  /* 0xfffffffc00f08947 */ /* 0x002fea000383ffff */
[----:B------:R-:W-:Y:S05]  /*7f70*/  BRA `(.L_x_221) ;  /* 0xfffffff000b87947 */ /* 0x000fea000383ffff */
.L_x_193:
[----:B0-----:R0:W1:Y:S02]  /*7f80*/  SYNCS.PHASECHK.TRANS64.TRYWAIT P0, [R6+URZ], R5 ;  /* 0x00000005060075a7 */ /* 0x001064000800017f */
[----:B-1----:R-:W-:Y:S05]  /*7f90*/  @!P0 NANOSLEEP.SYNCS 0x989680 ;  /* 0x009896800000895d */ /* 0x002fea0003900000 */
[----:B------:R-:W1:Y:S02]  /*7fa0*/  @!P0 SYNCS.PHASECHK.TRANS64 P0, [R6+URZ], R5 ;  /* 0x00000005060085a7 */ /* 0x000e64000800007f */
[----:B-1----:R-:W-:Y:S05]  /*7fb0*/  @!P0 BRA `(.L_x_193) ;  /* 0xfffffffc00f08947 */ /* 0x002fea000383ffff */
[----:B------:R-:W-:Y:S05]  /*7fc0*/  BRA `(.L_x_222) ;  /* 0xfffffff000c87947 */ /* 0x000fea000383ffff */
.L_x_194:
[----:B0-----:R0:W1:Y:S02]  /*7fd0*/  SYNCS.PHASECHK.TRANS64.TRYWAIT P0, [R9+URZ], R4 ;  /* 0x00000004090075a7 */ /* 0x001064000800017f */
[----:B-1----:R-:W-:Y:S05]  /*7fe0*/  @!P0 NANOSLEEP.SYNCS 0x989680 ;  /* 0x009896800000895d */ /* 0x002fea0003900000 */
[----:B------:R-:W1:Y:S02]  /*7ff0*/  @!P0 SYNCS.PHASECHK.TRANS64 P0, [R9+URZ], R4 ;  /* 0x00000004090085a7 */ /* 0x000e64000800007f */
[----:B-1----:R-:W-:Y:S05]  /*8000*/  @!P0 BRA `(.L_x_194) ;  /* 0xfffffffc00f08947 */ /* 0x002fea000383ffff */
[----:B------:R-:W-:Y:S05]  /*8010*/  BRA `(.L_x_223) ;  /* 0xfffffff000d87947 */ /* 0x000fea000383ffff */
.L_x_195:
[----:B0-----:R0:W1:Y:S02]  /*8020*/  SYNCS.PHASECHK.TRANS64.TRYWAIT P0, [R6+URZ], R5 ;  /* 0x00000005060075a7 */ /* 0x001064000800017f */
[----:B-1----:R-:W-:Y:S05]  /*8030*/  @!P0 NANOSLEEP.SYNCS 0x989680 ;  /* 0x009896800000895d */ /* 0x002fea0003900000 */
[----:B------:R-:W1:Y:S02]  /*8040*/  @!P0 SYNCS.PHASECHK.TRANS64 P0, [R6+URZ], R5 ;  /* 0x00000005060085a7 */ /* 0x000e64000800007f */
[----:B-1----:R-:W-:Y:S05]  /*8050*/  @!P0 BRA `(.L_x_195) ;  /* 0xfffffffc00f08947 */ /* 0x002fea000383ffff */
[----:B------:R-:W-:Y:S05]  /*8060*/  BRA `(.L_x_224) ;  /* 0xfffffff000e87947 */ /* 0x000fea000383ffff */
.L_x_196:
[----:B0-----:R0:W1:Y:S02]  /*8070*/  SYNCS.PHASECHK.TRANS64.TRYWAIT P0, [R9+URZ], R4 ;  /* 0x00000004090075a7 */ /* 0x001064000800017f */
[----:B-1----:R-:W-:Y:S05]  /*8080*/  @!P0 NANOSLEEP.SYNCS 0x989680 ;  /* 0x009896800000895d */ /* 0x002fea0003900000 */
[----:B------:R-:W1:Y:S02]  /*8090*/  @!P0 SYNCS.PHASECHK.TRANS64 P0, [R9+URZ], R4 ;  /* 0x00000004090085a7 */ /* 0x000e64000800007f */
[----:B-1----:R-:W-:Y:S05]  /*80a0*/  @!P0 BRA `(.L_x_196) ;  /* 0xfffffffc00f08947 */ /* 0x002fea000383ffff */
[----:B------:R-:W-:Y:S05]  /*80b0*/  BRA `(.L_x_225) ;  /* 0xfffffff000f87947 */ /* 0x000fea000383ffff */
.L_x_197:
[----:B0-----:R0:W1:Y:S02]  /*80c0*/  SYNCS.PHASECHK.TRANS64.TRYWAIT P0, [R6+URZ], R5 ;  /* 0x00000005060075a7 */ /* 0x001064000800017f */
[----:B-1----:R-:W-:Y:S05]  /*80d0*/  @!P0 NANOSLEEP.SYNCS 0x989680 ;  /* 0x009896800000895d */ /* 0x002fea0003900000 */
[----:B------:R-:W1:Y:S02]  /*80e0*/  @!P0 SYNCS.PHASECHK.TRANS64 P0, [R6+URZ], R5 ;  /* 0x00000005060085a7 */ /* 0x000e64000800007f */
[----:B-1----:R-:W-:Y:S05]  /*80f0*/  @!P0 BRA `(.L_x_197) ;  /* 0xfffffffc00f08947 */ /* 0x002fea000383ffff */
[----:B------:R-:W-:Y:S05]  /*8100*/  BRA `(.L_x_226) ;  /* 0xfffffff400087947 */ /* 0x000fea000383ffff */
.L_x_198:
[----:B0-----:R0:W1:Y:S02]  /*8110*/  SYNCS.PHASECHK.TRANS64.TRYWAIT P0, [R9+URZ], R4 ;  /* 0x00000004090075a7 */ /* 0x001064000800017f */
[----:B-1----:R-:W-:Y:S05]  /*8120*/  @!P0 NANOSLEEP.SYNCS 0x989680 ;  /* 0x009896800000895d */ /* 0x002fea0003900000 */
[----:B------:R-:W1:Y:S02]  /*8130*/  @!P0 SYNCS.PHASECHK.TRANS64 P0, [R9+URZ], R4 ;  /* 0x00000004090085a7 */ /* 0x000e64000800007f */
[----:B-1----:R-:W-:Y:S05]  /*8140*/  @!P0 BRA `(.L_x_198) ;  /* 0xfffffffc00f08947 */ /* 0x002fea000383ffff */
[----:B------:R-:W-:Y:S05]  /*8150*/  BRA `(.L_x_227) ;  /* 0xfffffff400187947 */ /* 0x000fea000383ffff */
.L_x_199:
[----:B0-----:R0:W1:Y:S02]  /*8160*/  SYNCS.PHASECHK.TRANS64.TRYWAIT P0, [R6+URZ], R5 ;  /* 0x00000005060075a7 */ /* 0x001064000800017f */
[----:B-1----:R-:W-:Y:S05]  /*8170*/  @!P0 NANOSLEEP.SYNCS 0x989680 ;  /* 0x009896800000895d */ /* 0x002fea0003900000 */
[----:B------:R-:W1:Y:S02]  /*8180*/  @!P0 SYNCS.PHASECHK.TRANS64 P0, [R6+URZ], R5 ;  /* 0x00000005060085a7 */ /* 0x000e64000800007f */
[----:B-1----:R-:W-:Y:S05]  /*8190*/  @!P0 BRA `(.L_x_199) ;  /* 0xfffffffc00f08947 */ /* 0x002fea000383ffff */
[----:B------:R-:W-:Y:S05]  /*81a0*/  BRA `(.L_x_228) ;  /* 0xfffffff400287947 */ /* 0x000fea000383ffff */
.L_x_200:
[----:B0-----:R0:W1:Y:S02]  /*81b0*/  SYNCS.PHASECHK.TRANS64.TRYWAIT P0, [R9+URZ], R4 ;  /* 0x00000004090075a7 */ /* 0x001064000800017f */
[----:B-1----:R-:W-:Y:S05]  /*81c0*/  @!P0 NANOSLEEP.SYNCS 0x989680 ;  /* 0x009896800000895d */ /* 0x002fea0003900000 */
[----:B------:R-:W1:Y:S02]  /*81d0*/  @!P0 SYNCS.PHASECHK.TRANS64 P0, [R9+URZ], R4 ;  /* 0x00000004090085a7 */ /* 0x000e64000800007f */
[----:B-1----:R-:W-:Y:S05]  /*81e0*/  @!P0 BRA `(.L_x_200) ;  /* 0xfffffffc00f08947 */ /* 0x002fea000383ffff */
[----:B------:R-:W-:Y:S05]  /*81f0*/  BRA `(.L_x_229) ;  /* 0xfffffff400387947 */ /* 0x000fea000383ffff */
.L_x_201:
[----:B0-----:R0:W1:Y:S02]  /*8200*/  SYNCS.PHASECHK.TRANS64.TRYWAIT P0, [R6+URZ], R5 ;  /* 0x00000005060075a7 */ /* 0x001064000800017f */
[----:B-1----:R-:W-:Y:S05]  /*8210*/  @!P0 NANOSLEEP.SYNCS 0x989680 ;  /* 0x009896800000895d */ /* 0x002fea0003900000 */
[----:B------:R-:W1:Y:S02]  /*8220*/  @!P0 SYNCS.PHASECHK.TRANS64 P0, [R6+URZ], R5 ;  /* 0x00000005060085a7 */ /* 0x000e64000800007f */
[----:B-1----:R-:W-:Y:S05]  /*8230*/  @!P0 BRA `(.L_x_201) ;  /* 0xfffffffc00f08947 */ /* 0x002fea000383ffff */
[----:B------:R-:W-:Y:S05]  /*8240*/  BRA `(.L_x_230) ;  /* 0xfffffff400487947 */ /* 0x000fea000383ffff */
.L_x_202:
[----:B0-----:R0:W1:Y:S02]  /*8250*/  SYNCS.PHASECHK.TRANS64.TRYWAIT P0, [R9+URZ], R4 ;  /* 0x00000004090075a7 */ /* 0x001064000800017f */
[----:B-1----:R-:W-:Y:S05]  /*8260*/  @!P0 NANOSLEEP.SYNCS 0x989680 ;  /* 0x009896800000895d */ /* 0x002fea0003900000 */
[----:B------:R-:W1:Y:S02]  /*8270*/  @!P0 SYNCS.PHASECHK.TRANS64 P0, [R9+URZ], R4 ;  /* 0x00000004090085a7 */ /* 0x000e64000800007f */
[----:B-1----:R-:W-:Y:S05]  /*8280*/  @!P0 BRA `(.L_x_202) ;  /* 0xfffffffc00f08947 */ /* 0x002fea000383ffff */
[----:B------:R-:W-:Y:S05]  /*8290*/  BRA `(.L_x_231) ;  /* 0xfffffff400587947 */ /* 0x000fea000383ffff */
.L_x_203:
[----:B0-----:R0:W1:Y:S02]  /*82a0*/  SYNCS.PHASECHK.TRANS64.TRYWAIT P0, [R6+URZ], R5 ;  /* 0x00000005060075a7 */ /* 0x001064000800017f */
[----:B-1----:R-:W-:Y:S05]  /*82b0*/  @!P0 NANOSLEEP.SYNCS 0x989680 ;  /* 0x009896800000895d */ /* 0x002fea0003900000 */
[----:B------:R-:W1:Y:S02]  /*82c0*/  @!P0 SYNCS.PHASECHK.TRANS64 P0, [R6+URZ], R5 ;  /* 0x00000005060085a7 */ /* 0x000e64000800007f */
[----:B-1----:R-:W-:Y:S05]  /*82d0*/  @!P0 BRA `(.L_x_203) ;  /* 0xfffffffc00f08947 */ /* 0x002fea000383ffff */
[----:B------:R-:W-:Y:S05]  /*82e0*/  BRA `(.L_x_232) ;  /* 0xfffffff400687947 */ /* 0x000fea000383ffff */
.L_x_204:
[----:B0-----:R0:W1:Y:S02]  /*82f0*/  SYNCS.PHASECHK.TRANS64.TRYWAIT P0, [R9+URZ], R4 ;  /* 0x00000004090075a7 */ /* 0x001064000800017f */
[----:B-1----:R-:W-:Y:S05]  /*8300*/  @!P0 NANOSLEEP.SYNCS 0x989680 ;  /* 0x009896800000895d */ /* 0x002fea0003900000 */
[----:B------:R-:W1:Y:S02]  /*8310*/  @!P0 SYNCS.PHASECHK.TRANS64 P0, [R9+URZ], R4 ;  /* 0x00000004090085a7 */ /* 0x000e64000800007f */
[----:B-1----:R-:W-:Y:S05]  /*8320*/  @!P0 BRA `(.L_x_204) ;  /* 0xfffffffc00f08947 */ /* 0x002fea000383ffff */
[----:B------:R-:W-:Y:S05]  /*8330*/  BRA `(.L_x_233) ;  /* 0xfffffff400787947 */ /* 0x000fea000383ffff */
.L_x_205:
[----:B0-----:R0:W1:Y:S02]  /*8340*/  SYNCS.PHASECHK.TRANS64.TRYWAIT P0, [R6+URZ], R5 ;  /* 0x00000005060075a7 */ /* 0x001064000800017f */
[----:B-1----:R-:W-:Y:S05]  /*8350*/  @!P0 NANOSLEEP.SYNCS 0x989680 ;  /* 0x009896800000895d */ /* 0x002fea0003900000 */
[----:B------:R-:W1:Y:S02]  /*8360*/  @!P0 SYNCS.PHASECHK.TRANS64 P0, [R6+URZ], R5 ;  /* 0x00000005060085a7 */ /* 0x000e64000800007f */
[----:B-1----:R-:W-:Y:S05]  /*8370*/  @!P0 BRA `(.L_x_205) ;  /* 0xfffffffc00f08947 */ /* 0x002fea000383ffff */
[----:B------:R-:W-:Y:S05]  /*8380*/  BRA `(.L_x_234) ;  /* 0xfffffff400887947 */ /* 0x000fea000383ffff */
.L_x_206:
[----:B0-----:R0:W1:Y:S02]  /*8390*/  SYNCS.PHASECHK.TRANS64.TRYWAIT P0, [R9+URZ], R4 ;  /* 0x00000004090075a7 */ /* 0x001064000800017f */
[----:B-1----:R-:W-:Y:S05]  /*83a0*/  @!P0 NANOSLEEP.SYNCS 0x989680 ;  /* 0x009896800000895d */ /* 0x002fea0003900000 */
[----:B------:R-:W1:Y:S02]  /*83b0*/  @!P0 SYNCS.PHASECHK.TRANS64 P0, [R9+URZ], R4 ;  /* 0x00000004090085a7 */ /* 0x000e64000800007f */
[----:B-1----:R-:W-:Y:S05]  /*83c0*/  @!P0 BRA `(.L_x_206) ;  /* 0xfffffffc00f08947 */ /* 0x002fea000383ffff */
[----:B------:R-:W-:Y:S05]  /*83d0*/  BRA `(.L_x_235) ;  /* 0xfffffff400987947 */ /* 0x000fea000383ffff */
.L_x_207:
[----:B0-----:R0:W1:Y:S02]  /*83e0*/  SYNCS.PHASECHK.TRANS64.TRYWAIT P0, [R6+URZ], R5 ;  /* 0x00000005060075a7 */ /* 0x001064000800017f */
[----:B-1----:R-:W-:Y:S05]  /*83f0*/  @!P0 NANOSLEEP.SYNCS 0x989680 ;  /* 0x009896800000895d */ /* 0x002fea0003900000 */
[----:B------:R-:W1:Y:S02]  /*8400*/  @!P0 SYNCS.PHASECHK.TRANS64 P0, [R6+URZ], R5 ;  /* 0x00000005060085a7 */ /* 0x000e64000800007f */
[----:B-1----:R-:W-:Y:S05]  /*8410*/  @!P0 BRA `(.L_x_207) ;  /* 0xfffffffc00f08947 */ /* 0x002fea000383ffff */
[----:B------:R-:W-:Y:S05]  /*8420*/  BRA `(.L_x_236) ;  /* 0xfffffff400a87947 */ /* 0x000fea000383ffff */
.L_x_208:
[----:B0-----:R0:W1:Y:S02]  /*8430*/  SYNCS.PHASECHK.TRANS64.TRYWAIT P0, [R9+URZ], R4 ;  /* 0x00000004090075a7 */ /* 0x001064000800017f */
[----:B-1----:R-:W-:Y:S05]  /*8440*/  @!P0 NANOSLEEP.SYNCS 0x989680 ;  /* 0x009896800000895d */ /* 0x002fea0003900000 */
[----:B------:R-:W1:Y:S02]  /*8450*/  @!P0 SYNCS.PHASECHK.TRANS64 P0, [R9+URZ], R4 ;  /* 0x00000004090085a7 */ /* 0x000e64000800007f */
[----:B-1----:R-:W-:Y:S05]  /*8460*/  @!P0 BRA `(.L_x_208) ;  /* 0xfffffffc00f08947 */ /* 0x002fea000383ffff */
[----:B------:R-:W-:Y:S05]  /*8470*/  BRA `(.L_x_237) ;  /* 0xfffffff400b87947 */ /* 0x000fea000383ffff */
.L_x_209:
[----:B-1----:R1:W2:Y:S02]  /*8480*/  SYNCS.PHASECHK.TRANS64.TRYWAIT P0, [R6+URZ], R5 ;  /* 0x00000005060075a7 */ /* 0x0022a4000800017f */
[----:B--2---:R-:W-:Y:S05]  /*8490*/  @!P0 NANOSLEEP.SYNCS 0x989680 ;  /* 0x009896800000895d */ /* 0x004fea0003900000 */
[----:B------:R-:W2:Y:S02]  /*84a0*/  @!P0 SYNCS.PHASECHK.TRANS64 P0, [R6+URZ], R5 ;  /* 0x00000005060085a7 */ /* 0x000ea4000800007f */
[----:B--2---:R-:W-:Y:S05]  /*84b0*/  @!P0 BRA `(.L_x_209) ;  /* 0xfffffffc00f08947 */ /* 0x004fea000383ffff */
[----:B------:R-:W-:Y:S05]  /*84c0*/  BRA `(.L_x_238) ;  /* 0xfffffff400c07947 */ /* 0x000fea000383ffff */
.L_x_239:
[----:B------:R-:W-:-:S00]  /*84d0*/  BRA `(.L_x_239) ;  /* 0xfffffffc00fc7947 */ /* 0x000fc0000383ffff */
[----:B------:R-:W-:-:S00]  /*84e0*/  NOP ;  /* 0x0000000000007918 */ /* 0x000fc00000000000 */
        /* <DEDUP_REMOVED lines=9> */
.L_x_240:


//--------------------- .nv.global.init           --------------------------
	.section	.nv.global.init,"aw",@progbits
.nv.global.init:
	.type		$str$22,@object
	.size		$str$22,($str$23 - $str$22)
$str$22:
        /*0000*/ 	.byte	0x6b, 0x5f, 0x74, 0x69, 0x6c, 0x65, 0x5f, 0x63, 0x6f, 0x75, 0x6e, 0x74, 0x20, 0x3e, 0x3d, 0x20
        /*0010*/ 	.byte	0x31, 0x00
	.type		$str$23,@object
	.size		$str$23,(__unnamed_1 - $str$23)
$str$23:
        /*0012*/ 	.byte	0x2f, 0x74, 0x6d, 0x70, 0x2f, 0x63, 0x75, 0x74, 0x6c, 0x61, 0x73, 0x73, 0x5f, 0x73, 0x77, 0x65
        /*0022*/ 	.byte	0x65, 0x70, 0x5f, 0x73, 0x72, 0x63, 0x2f, 0x69, 0x6e, 0x63, 0x6c, 0x75, 0x64, 0x65, 0x2f, 0x63
        /*0032*/ 	.byte	0x75, 0x74, 0x6c, 0x61, 0x73, 0x73, 0x2f, 0x67, 0x65, 0x6d, 0x6d, 0x2f, 0x63, 0x6f, 0x6c, 0x6c
        /*0042*/ 	.byte	0x65, 0x63, 0x74, 0x69, 0x76, 0x65, 0x2f, 0x73, 0x6d, 0x39, 0x30, 0x5f, 0x6d, 0x6d, 0x61, 0x5f
        /*0052*/ 	.byte	0x74, 0x6d, 0x61, 0x5f, 0x67, 0x6d, 0x6d, 0x61, 0x5f, 0x73, 0x73, 0x5f, 0x77, 0x61, 0x72, 0x70
        /*0062*/ 	.byte	0x73, 0x70, 0x65, 0x63, 0x69, 0x61, 0x6c, 0x69, 0x7a, 0x65, 0x64, 0x2e, 0x68, 0x70, 0x70, 0x00
	.type		__unnamed_1,@object
	.size		__unnamed_1,(.L_0 - __unnamed_1)
__unnamed_1:
        /*0072*/ 	.byte	0x76, 0x6f, 0x69, 0x64, 0x20, 0x63, 0x75, 0x74, 0x6c, 0x61, 0x73, 0x73, 0x3a, 0x3a, 0x67, 0x65
        /* <DEDUP_REMOVED lines=173> */
        /*0b52*/ 	.byte	0x5d, 0x00
.L_0:


//--------------------- .nv.shared._ZN7cutlass13device_kernelINS_4gemm6kernel13GemmUniversalIN4cute5tupleIJiiiiEEENS1_10collective13CollectiveMmaINS1_34MainloopSm90TmaGmmaWarpSpecializedILi22ENS5_IJNS4_1CILi4EEENSA_ILi2EEENSA_ILi1EEEEEENS1_35KernelTmaWarpSpecializedCooperativeEEENS5_IJNSA_ILi256EEENSA_ILi64EEENSA_ILi32EEEEEEaNS5_IJlSD_lEEEaSL_NS4_8TiledMMAINS4_8MMA_AtomIJNS4_4SM904GMMA26MMA_64x64x32_S32S8S8_SS_TNEEEENS4_6LayoutINS5_IJSC_SD_SD_EEENS5_IJSD_NSA_ILi0EEESU_EEEEENS5_IJNS4_10UnderscoreESX_SX_EEEEENS4_23SM90_TMA_LOAD_MULTICASTENS4_14ComposedLayoutINS4_7SwizzleILi1ELi4ELi3EEENS4_18smem_ptr_flag_bitsILi8EEENSS_INS5_IJNSA_ILi8EEESJ_EEENS5_IJSJ_SD_EEEEEEEvNS4_8identityES10_S1A_vS1B_EENS_8epilogue10collective6detail29Sm90TmaWarpSpecializedAdapterINS1E_15DefaultEpilogueIaSL_SL_NS1D_6thread17LinearCombinationIaLi1EiiLNS1I_9ScaleType4KindE0ELNS_15FloatRoundStyleE2EaEENS1_15EpilogueDefaultEEEEEvvEEEEvNT_6ParamsE --------------------------
	.section	.nv.shared._ZN7cutlass13device_kernelINS_4gemm6kernel13GemmUniversalIN4cute5tupleIJiiiiEEENS1_10collective13CollectiveMmaINS1_34MainloopSm90TmaGmmaWarpSpecializedILi22ENS5_IJNS4_1CILi4EEENSA_ILi2EEENSA_ILi1EEEEEENS1_35KernelTmaWarpSpecializedCooperativeEEENS5_IJNSA_ILi256EEENSA_ILi64EEENSA_ILi32EEEEEEaNS5_IJlSD_lEEEaSL_NS4_8TiledMMAINS4_8MMA_AtomIJNS4_4SM904GMMA26MMA_64x64x32_S32S8S8_SS_TNEEEENS4_6LayoutINS5_IJSC_SD_SD_EEENS5_IJSD_NSA_ILi0EEESU_EEEEENS5_IJNS4_10UnderscoreESX_SX_EEEEENS4_23SM90_TMA_LOAD_MULTICASTENS4_14ComposedLayoutINS4_7SwizzleILi1ELi4ELi3EEENS4_18smem_ptr_flag_bitsILi8EEENSS_INS5_IJNSA_ILi8EEESJ_EEENS5_IJSJ_SD_EEEEEEEvNS4_8identityES10_S1A_vS1B_EENS_8epilogue10collective6detail29Sm90TmaWarpSpecializedAdapterINS1E_15DefaultEpilogueIaSL_SL_NS1D_6thread17LinearCombinationIaLi1EiiLNS1I_9ScaleType4KindE0ELNS_15FloatRoundStyleE2EaEENS1_15EpilogueDefaultEEEEEvvEEEEvNT_6ParamsE,"aw",@nobits
	.sectionflags	@""
	.align	16
	.zero		1024


//--------------------- .nv.shared.reserved.0     --------------------------
	.section	.nv.shared.reserved.0,"aw",@nobits
	.weak		__nv_reservedSMEM_offset_0_alias
	.size		__nv_reservedSMEM_offset_0_alias, 0, 0
	.other		__nv_reservedSMEM_offset_0_alias,@"STO_CUDA_RESERVED_SHARED STV_DEFAULT"
__nv_reservedSMEM_offset_0_alias:
	.zero		0


//--------------------- .nv.global                --------------------------
	.section	.nv.global,"aw",@nobits
.nv.global:
	.type		_ZN40_INTERNAL_7ec96ed4_4_k_cu_65d3ee9a_198854cute1_E,@object
	.size		_ZN40_INTERNAL_7ec96ed4_4_k_cu_65d3ee9a_198854cute1_E,(_ZN40_INTERNAL_7ec96ed4_4_k_cu_65d3ee9a_198854cuda3std3__45__cpo6cbeginE - _ZN40_INTERNAL_7ec96ed4_4_k_cu_65d3ee9a_198854cute1_E)
_ZN40_INTERNAL_7ec96ed4_4_k_cu_65d3ee9a_198854cute1_E:
	.zero		1
	.type		_ZN40_INTERNAL_7ec96ed4_4_k_cu_65d3ee9a_198854cuda3std3__45__cpo6cbeginE,@object
	.size		_ZN40_INTERNAL_7ec96ed4_4_k_cu_65d3ee9a_198854cuda3std3__45__cpo6cbeginE,(_ZN40_INTERNAL_7ec96ed4_4_k_cu_65d3ee9a_198854cuda3std3__48in_placeE - _ZN40_INTERNAL_7ec96ed4_4_k_cu_65d3ee9a_198854cuda3std3__45__cpo6cbeginE)
_ZN40_INTERNAL_7ec96ed4_4_k_cu_65d3ee9a_198854cuda3std3__45__cpo6cbeginE:
	.zero		1
	.type		_ZN40_INTERNAL_7ec96ed4_4_k_cu_65d3ee9a_198854cuda3std3__48in_placeE,@object
	.size		_ZN40_INTERNAL_7ec96ed4_4_k_cu_65d3ee9a_198854cuda3std3__48in_placeE,(_ZN40_INTERNAL_7ec96ed4_4_k_cu_65d3ee9a_198854cuda3std6ranges3__45__cpo9iter_moveE - _ZN40_INTERNAL_7ec96ed4_4_k_cu_65d3ee9a_198854cuda3std3__48in_placeE)
_ZN40_INTERNAL_7ec96ed4_4_k_cu_65d3ee9a_198854cuda3std3__48in_placeE:
	.zero		1
	.type		_ZN40_INTERNAL_7ec96ed4_4_k_cu_65d3ee9a_198854cuda3std6ranges3__45__cpo9iter_moveE,@object
	.size		_ZN40_INTERNAL_7ec96ed4_4_k_cu_65d3ee9a_198854cuda3std6ranges3__45__cpo9iter_moveE,(_ZN40_INTERNAL_7ec96ed4_4_k_cu_65d3ee9a_198854cuda3std3__45__cpo5beginE - _ZN40_INTERNAL_7ec96ed4_4_k_cu_65d3ee9a_198854cuda3std6ranges3__45__cpo9iter_moveE)
_ZN40_INTERNAL_7ec96ed4_4_k_cu_65d3ee9a_198854cuda3std6ranges3__45__cpo9iter_moveE:
	.zero		1
	.type		_ZN40_INTERNAL_7ec96ed4_4_k_cu_65d3ee9a_198854cuda3std3__45__cpo5beginE,@object
	.size		_ZN40_INTERNAL_7ec96ed4_4_k_cu_65d3ee9a_198854cuda3std3__45__cpo5beginE,(_ZN40_INTERNAL_7ec96ed4_4_k_cu_65d3ee9a_198854cuda3std3__442_GLOBAL__N__7ec96ed4_4_k_cu_65d3ee9a_198856ignoreE - _ZN40_INTERNAL_7ec96ed4_4_k_cu_65d3ee9a_198854cuda3std3__45__cpo5beginE)
_ZN40_INTERNAL_7ec96ed4_4_k_cu_65d3ee9a_198854cuda3std3__45__cpo5beginE:
	.zero		1
	.type		_ZN40_INTERNAL_7ec96ed4_4_k_cu_65d3ee9a_198854cuda3std3__442_GLOBAL__N__7ec96ed4_4_k_cu_65d3ee9a_198856ignoreE,@object
	.size		_ZN40_INTERNAL_7ec96ed4_4_k_cu_65d3ee9a_198854cuda3std3__442_GLOBAL__N__7ec96ed4_4_k_cu_65d3ee9a_198856ignoreE,(_ZN40_INTERNAL_7ec96ed4_4_k_cu_65d3ee9a_198854cute7productE - _ZN40_INTERNAL_7ec96ed4_4_k_cu_65d3ee9a_198854cuda3std3__442_GLOBAL__N__7ec96ed4_4_k_cu_65d3ee9a_198856ignoreE)
_ZN40_INTERNAL_7ec96ed4_4_k_cu_65d3ee9a_198854cuda3std3__442_GLOBAL__N__7ec96ed4_4_k_cu_65d3ee9a_198856ignoreE:
	.zero		1
	.type		_ZN40_INTERNAL_7ec96ed4_4_k_cu_65d3ee9a_198854cute7productE,@object
	.size		_ZN40_INTERNAL_7ec96ed4_4_k_cu_65d3ee9a_198854cute7productE,(_ZN40_INTERNAL_7ec96ed4_4_k_cu_65d3ee9a_198854cuda3std3__45__cpo3endE - _ZN40_INTERNAL_7ec96ed4_4_k_cu_65d3ee9a_198854cute7productE)
_ZN40_INTERNAL_7ec96ed4_4_k_cu_65d3ee9a_198854cute7productE:
	.zero		1
	.type		_ZN40_INTERNAL_7ec96ed4_4_k_cu_65d3ee9a_198854cuda3std3__45__cpo3endE,@object
	.size		_ZN40_INTERNAL_7ec96ed4_4_k_cu_65d3ee9a_198854cuda3std3__45__cpo3endE,(_ZN40_INTERNAL_7ec96ed4_4_k_cu_65d3ee9a_198854cuda3std3__419piecewise_constructE - _ZN40_INTERNAL_7ec96ed4_4_k_cu_65d3ee9a_198854cuda3std3__45__cpo3endE)
_ZN40_INTERNAL_7ec96ed4_4_k_cu_65d3ee9a_198854cuda3std3__45__cpo3endE:
	.zero		1
	.type		_ZN40_INTERNAL_7ec96ed4_4_k_cu_65d3ee9a_198854cuda3std3__419piecewise_constructE,@object
	.size		_ZN40_INTERNAL_7ec96ed4_4_k_cu_65d3ee9a_198854cuda3std3__419piecewise_constructE,(_ZN40_INTERNAL_7ec96ed4_4_k_cu_65d3ee9a_198854cuda3std3__45__cpo4cendE - _ZN40_INTERNAL_7ec96ed4_4_k_cu_65d3ee9a_198854cuda3std3__419piecewise_constructE)
_ZN40_INTERNAL_7ec96ed4_4_k_cu_65d3ee9a_198854cuda3std3__419piecewise_constructE:
	.zero		1
	.type		_ZN40_INTERNAL_7ec96ed4_4_k_cu_65d3ee9a_198854cuda3std3__45__cpo4cendE,@object
	.size		_ZN40_INTERNAL_7ec96ed4_4_k_cu_65d3ee9a_198854cuda3std3__45__cpo4cendE,(_ZN40_INTERNAL_7ec96ed4_4_k_cu_65d3ee9a_198854cuda3std6ranges3__45__cpo4swapE - _ZN40_INTERNAL_7ec96ed4_4_k_cu_65d3ee9a_198854cuda3std3__45__cpo4cendE)
_ZN40_INTERNAL_7ec96ed4_4_k_cu_65d3ee9a_198854cuda3std3__45__cpo4cendE:
	.zero		1
	.type		_ZN40_INTERNAL_7ec96ed4_4_k_cu_65d3ee9a_198854cuda3std6ranges3__45__cpo4swapE,@object
	.size		_ZN40_INTERNAL_7ec96ed4_4_k_cu_65d3ee9a_198854cuda3std6ranges3__45__cpo4swapE,(.L_8 - _ZN40_INTERNAL_7ec96ed4_4_k_cu_65d3ee9a_198854cuda3std6ranges3__45__cpo4swapE)
_ZN40_INTERNAL_7ec96ed4_4_k_cu_65d3ee9a_198854cuda3std6ranges3__45__cpo4swapE:
	.zero		1
.L_8:


//--------------------- .nv.constant0._ZN7cutlass13device_kernelINS_4gemm6kernel13GemmUniversalIN4cute5tupleIJiiiiEEENS1_10collective13CollectiveMmaINS1_34MainloopSm90TmaGmmaWarpSpecializedILi22ENS5_IJNS4_1CILi4EEENSA_ILi2EEENSA_ILi1EEEEEENS1_35KernelTmaWarpSpecializedCooperativeEEENS5_IJNSA_ILi256EEENSA_ILi64EEENSA_ILi32EEEEEEaNS5_IJlSD_lEEEaSL_NS4_8TiledMMAINS4_8MMA_AtomIJNS4_4SM904GMMA26MMA_64x64x32_S32S8S8_SS_TNEEEENS4_6LayoutINS5_IJSC_SD_SD_EEENS5_IJSD_NSA_ILi0EEESU_EEEEENS5_IJNS4_10UnderscoreESX_SX_EEEEENS4_23SM90_TMA_LOAD_MULTICASTENS4_14ComposedLayoutINS4_7SwizzleILi1ELi4ELi3EEENS4_18smem_ptr_flag_bitsILi8EEENSS_INS5_IJNSA_ILi8EEESJ_EEENS5_IJSJ_SD_EEEEEEEvNS4_8identityES10_S1A_vS1B_EENS_8epilogue10collective6detail29Sm90TmaWarpSpecializedAdapterINS1E_15DefaultEpilogueIaSL_SL_NS1D_6thread17LinearCombinationIaLi1EiiLNS1I_9ScaleType4KindE0ELNS_15FloatRoundStyleE2EaEENS1_15EpilogueDefaultEEEEEvvEEEEvNT_6ParamsE --------------------------
	.section	.nv.constant0._ZN7cutlass13device_kernelINS_4gemm6kernel13GemmUniversalIN4cute5tupleIJiiiiEEENS1_10collective13CollectiveMmaINS1_34MainloopSm90TmaGmmaWarpSpecializedILi22ENS5_IJNS4_1CILi4EEENSA_ILi2EEENSA_ILi1EEEEEENS1_35KernelTmaWarpSpecializedCooperativeEEENS5_IJNSA_ILi256EEENSA_ILi64EEENSA_ILi32EEEEEEaNS5_IJlSD_lEEEaSL_NS4_8TiledMMAINS4_8MMA_AtomIJNS4_4SM904GMMA26MMA_64x64x32_S32S8S8_SS_TNEEEENS4_6LayoutINS5_IJSC_SD_SD_EEENS5_IJSD_NSA_ILi0EEESU_EEEEENS5_IJNS4_10UnderscoreESX_SX_EEEEENS4_23SM90_TMA_LOAD_MULTICASTENS4_14ComposedLayoutINS4_7SwizzleILi1ELi4ELi3EEENS4_18smem_ptr_flag_bitsILi8EEENSS_INS5_IJNSA_ILi8EEESJ_EEENS5_IJSJ_SD_EEEEEEEvNS4_8identityES10_S1A_vS1B_EENS_8epilogue10collective6detail29Sm90TmaWarpSpecializedAdapterINS1E_15DefaultEpilogueIaSL_SL_NS1D_6thread17LinearCombinationIaLi1EiiLNS1I_9ScaleType4KindE0ELNS_15FloatRoundStyleE2EaEENS1_15EpilogueDefaultEEEEEvvEEEEvNT_6ParamsE,"a",@progbits
	.sectionflags	@""
	.align	4
.nv.constant0._ZN7cutlass13device_kernelINS_4gemm6kernel13GemmUniversalIN4cute5tupleIJiiiiEEENS1_10collective13CollectiveMmaINS1_34MainloopSm90TmaGmmaWarpSpecializedILi22ENS5_IJNS4_1CILi4EEENSA_ILi2EEENSA_ILi1EEEEEENS1_35KernelTmaWarpSpecializedCooperativeEEENS5_IJNSA_ILi256EEENSA_ILi64EEENSA_ILi32EEEEEEaNS5_IJlSD_lEEEaSL_NS4_8TiledMMAINS4_8MMA_AtomIJNS4_4SM904GMMA26MMA_64x64x32_S32S8S8_SS_TNEEEENS4_6LayoutINS5_IJSC_SD_SD_EEENS5_IJSD_NSA_ILi0EEESU_EEEEENS5_IJNS4_10UnderscoreESX_SX_EEEEENS4_23SM90_TMA_LOAD_MULTICASTENS4_14ComposedLayoutINS4_7SwizzleILi1ELi4ELi3EEENS4_18smem_ptr_flag_bitsILi8EEENSS_INS5_IJNSA_ILi8EEESJ_EEENS5_IJSJ_SD_EEEEEEEvNS4_8identityES10_S1A_vS1B_EENS_8epilogue10collective6detail29Sm90TmaWarpSpecializedAdapterINS1E_15DefaultEpilogueIaSL_SL_NS1D_6thread17LinearCombinationIaLi1EiiLNS1I_9ScaleType4KindE0ELNS_15FloatRoundStyleE2EaEENS1_15EpilogueDefaultEEEEEvvEEEEvNT_6ParamsE:
	.zero		1664


//--------------------- SYMBOLS --------------------------

	.type		.nv.reservedSmem.offset0,@object
	.size		.nv.reservedSmem.offset0,0x4
	.type		__assertfail,@function
